	.target	sm_100a

	.elftype	@"ET_EXEC"


//--------------------- .note.nv.tkinfo           --------------------------
	.section	.note.nv.tkinfo,"",@"SHT_NOTE"
	.sectionflags	@"SHF_NOTE_NV_TKINFO"
	.tkinfo
        /*0018*/ 	.word	0x00000002
        /*0030*/ 	.string	""
        /*0030*/ 	.string	"ptxas"
        /*0030*/ 	.string	"Cuda compilation tools, release 13.0, V13.0.88"
        /*0030*/ 	.string	"Build cuda_13.0.r13.0/compiler.36424714_0"
        /*0030*/ 	.string	"-arch sm_100a -m 64 "



//--------------------- .note.nv.cuinfo           --------------------------
	.section	.note.nv.cuinfo,"",@"SHT_NOTE"
	.sectionflags	@"SHF_NOTE_NV_CUINFO"
        /*0018*/ 	.short	0x0002
        /*001a*/ 	.short	0x0064
        /*001c*/ 	.short	0x0082
	.zero		2


//--------------------- .nv.info                  --------------------------
	.section	.nv.info,"",@"SHT_CUDA_INFO"
	.align	4


	//----- nvinfo : EIATTR_REGCOUNT
	.align		4
        /*0000*/ 	.byte	0x04, 0x2f
        /*0002*/ 	.short	(.L_19 - .L_18)
	.align		4
.L_18:
        /*0004*/ 	.word	index@(_ZN7cutlass13device_kernelINS_4gemm6kernel13GemmUniversalIN4cute5tupleIJiiiiEEENS1_10collective13CollectiveMmaINS1_35MainloopSm100TmaUmmaWarpSpecializedILi4ELi2ELi4ENS5_IJNS4_1CILi1EEENSA_ILi2EEESB_EEEEENS5_IJNSA_ILi128EEESF_NSA_ILi64EEEEEENS_6half_tENS5_IJSB_llEEESI_SJ_NS4_8TiledMMAINS4_8MMA_AtomIJNS4_20SM100_MMA_F16BF16_SSISI_SI_fLi128ELi128ELNS4_4UMMA5MajorE1ELSO_1ELNSN_7ScaleInE0ELSP_0EEEEEENS4_6LayoutINS5_IJSB_SB_SB_EEENS5_IJNSA_ILi0EEESU_SU_EEEEENS5_IJNS4_10UnderscoreESX_SX_EEEEENS4_23SM90_TMA_LOAD_MULTICASTENS4_14ComposedLayoutINS4_7SwizzleILi3ELi4ELi3EEENS4_18smem_ptr_flag_bitsILi16EEENSS_INS5_IJSG_NSA_ILi8EEEEEENS5_IJSB_SG_EEEEEEEvNS4_8identityENS4_13SM90_TMA_LOADES1A_vS1B_EENS_8epilogue10collective18CollectiveEpilogueINS1E_23Sm100TmaWarpSpecializedILi4ELi2ELi32ELb1ELb0EEEJSH_NS5_IJNSS_ISF_SB_EENSS_INSA_ILi32EEESB_EEEEESI_NS5_IJlSB_lEEESI_S1N_NS1E_6fusion15FusionCallbacksIS1I_NS1O_17LinearCombinationISI_fSI_fLNS_15FloatRoundStyleE2EEESH_S1M_JEEENS4_5SM1004TMEM4LOAD26SM100_TMEM_LOAD_32dp32b32xES1C_NS11_INS12_ILi2ELi4ELi3EEES15_NSS_INS5_IJS16_S1K_EEENS5_IJS1K_SB_EEEEEEENS4_39AutoVectorizingCopyWithAssumedAlignmentILi128EEENS4_14SM90_TMA_STOREES22_S24_S24_EEEvvEEEEvNT_6ParamsE)
        /*0008*/ 	.word	0x0000006e


	//----- nvinfo : EIATTR_FRAME_SIZE
	.align		4
.L_19:
        /*000c*/ 	.byte	0x04, 0x11
        /*000e*/ 	.short	(.L_21 - .L_20)
	.align		4
.L_20:
        /*0010*/ 	.word	index@($__internal_2_$__cuda_sm10x_tcgen05_guardrail_trap_unallocated_columns_being_dealloced)
        /*0014*/ 	.word	0x00000000


	//----- nvinfo : EIATTR_FRAME_SIZE
	.align		4
.L_21:
        /*0018*/ 	.byte	0x04, 0x11
        /*001a*/ 	.short	(.L_23 - .L_22)
	.align		4
.L_22:
        /*001c*/ 	.word	index@($__internal_1_$__cuda_sm10x_tcgen05_guardrail_trap_phase_invalid_during_alloc)
        /*0020*/ 	.word	0x00000000


	//----- nvinfo : EIATTR_FRAME_SIZE
	.align		4
.L_23:
        /*0024*/ 	.byte	0x04, 0x11
        /*0026*/ 	.short	(.L_25 - .L_24)
	.align		4
.L_24:
        /*0028*/ 	.word	index@($__internal_0_$__cuda_sm10x_tcgen05_guardrail_trap_col_being_dealloced_not_returned_by_alloc)
        /*002c*/ 	.word	0x00000000


	//----- nvinfo : EIATTR_FRAME_SIZE
	.align		4
.L_25:
        /*0030*/ 	.byte	0x04, 0x11
        /*0032*/ 	.short	(.L_27 - .L_26)
	.align		4
.L_26:
        /*0034*/ 	.word	index@(_ZN7cutlass13device_kernelINS_4gemm6kernel13GemmUniversalIN4cute5tupleIJiiiiEEENS1_10collective13CollectiveMmaINS1_35MainloopSm100TmaUmmaWarpSpecializedILi4ELi2ELi4ENS5_IJNS4_1CILi1EEENSA_ILi2EEESB_EEEEENS5_IJNSA_ILi128EEESF_NSA_ILi64EEEEEENS_6half_tENS5_IJSB_llEEESI_SJ_NS4_8TiledMMAINS4_8MMA_AtomIJNS4_20SM100_MMA_F16BF16_SSISI_SI_fLi128ELi128ELNS4_4UMMA5MajorE1ELSO_1ELNSN_7ScaleInE0ELSP_0EEEEEENS4_6LayoutINS5_IJSB_SB_SB_EEENS5_IJNSA_ILi0EEESU_SU_EEEEENS5_IJNS4_10UnderscoreESX_SX_EEEEENS4_23SM90_TMA_LOAD_MULTICASTENS4_14ComposedLayoutINS4_7SwizzleILi3ELi4ELi3EEENS4_18smem_ptr_flag_bitsILi16EEENSS_INS5_IJSG_NSA_ILi8EEEEEENS5_IJSB_SG_EEEEEEEvNS4_8identityENS4_13SM90_TMA_LOADES1A_vS1B_EENS_8epilogue10collective18CollectiveEpilogueINS1E_23Sm100TmaWarpSpecializedILi4ELi2ELi32ELb1ELb0EEEJSH_NS5_IJNSS_ISF_SB_EENSS_INSA_ILi32EEESB_EEEEESI_NS5_IJlSB_lEEESI_S1N_NS1E_6fusion15FusionCallbacksIS1I_NS1O_17LinearCombinationISI_fSI_fLNS_15FloatRoundStyleE2EEESH_S1M_JEEENS4_5SM1004TMEM4LOAD26SM100_TMEM_LOAD_32dp32b32xES1C_NS11_INS12_ILi2ELi4ELi3EEES15_NSS_INS5_IJS16_S1K_EEENS5_IJS1K_SB_EEEEEEENS4_39AutoVectorizingCopyWithAssumedAlignmentILi128EEENS4_14SM90_TMA_STOREES22_S24_S24_EEEvvEEEEvNT_6ParamsE)
        /*0038*/ 	.word	0x00000000


	//----- nvinfo : EIATTR_MIN_STACK_SIZE
	.align		4
.L_27:
        /*003c*/ 	.byte	0x04, 0x12
        /*003e*/ 	.short	(.L_29 - .L_28)
	.align		4
.L_28:
        /*0040*/ 	.word	index@(_ZN7cutlass13device_kernelINS_4gemm6kernel13GemmUniversalIN4cute5tupleIJiiiiEEENS1_10collective13CollectiveMmaINS1_35MainloopSm100TmaUmmaWarpSpecializedILi4ELi2ELi4ENS5_IJNS4_1CILi1EEENSA_ILi2EEESB_EEEEENS5_IJNSA_ILi128EEESF_NSA_ILi64EEEEEENS_6half_tENS5_IJSB_llEEESI_SJ_NS4_8TiledMMAINS4_8MMA_AtomIJNS4_20SM100_MMA_F16BF16_SSISI_SI_fLi128ELi128ELNS4_4UMMA5MajorE1ELSO_1ELNSN_7ScaleInE0ELSP_0EEEEEENS4_6LayoutINS5_IJSB_SB_SB_EEENS5_IJNSA_ILi0EEESU_SU_EEEEENS5_IJNS4_10UnderscoreESX_SX_EEEEENS4_23SM90_TMA_LOAD_MULTICASTENS4_14ComposedLayoutINS4_7SwizzleILi3ELi4ELi3EEENS4_18smem_ptr_flag_bitsILi16EEENSS_INS5_IJSG_NSA_ILi8EEEEEENS5_IJSB_SG_EEEEEEEvNS4_8identityENS4_13SM90_TMA_LOADES1A_vS1B_EENS_8epilogue10collective18CollectiveEpilogueINS1E_23Sm100TmaWarpSpecializedILi4ELi2ELi32ELb1ELb0EEEJSH_NS5_IJNSS_ISF_SB_EENSS_INSA_ILi32EEESB_EEEEESI_NS5_IJlSB_lEEESI_S1N_NS1E_6fusion15FusionCallbacksIS1I_NS1O_17LinearCombinationISI_fSI_fLNS_15FloatRoundStyleE2EEESH_S1M_JEEENS4_5SM1004TMEM4LOAD26SM100_TMEM_LOAD_32dp32b32xES1C_NS11_INS12_ILi2ELi4ELi3EEES15_NSS_INS5_IJS16_S1K_EEENS5_IJS1K_SB_EEEEEEENS4_39AutoVectorizingCopyWithAssumedAlignmentILi128EEENS4_14SM90_TMA_STOREES22_S24_S24_EEEvvEEEEvNT_6ParamsE)
        /*0044*/ 	.word	0x00000000
.L_29:


//--------------------- .nv.compat                --------------------------
	.section	.nv.compat,"",@"SHT_CUDA_COMPAT_INFO"
	.align	4
        /*0000*/ 	.byte	0x02, 0x09, 0x01, 0x00, 0x02, 0x02, 0x02, 0x00, 0x02, 0x05, 0x05, 0x00, 0x03, 0x07, 0x01, 0x01
        /*0010*/ 	.byte	0x02, 0x03, 0x01, 0x00, 0x02, 0x06, 0x01, 0x00, 0x04, 0x0b, 0x08, 0x00, 0x09, 0x00, 0x00, 0x00
        /*0020*/ 	.byte	0x00, 0x00, 0x00, 0x00


//--------------------- .nv.info._ZN7cutlass13device_kernelINS_4gemm6kernel13GemmUniversalIN4cute5tupleIJiiiiEEENS1_10collective13CollectiveMmaINS1_35MainloopSm100TmaUmmaWarpSpecializedILi4ELi2ELi4ENS5_IJNS4_1CILi1EEENSA_ILi2EEESB_EEEEENS5_IJNSA_ILi128EEESF_NSA_ILi64EEEEEENS_6half_tENS5_IJSB_llEEESI_SJ_NS4_8TiledMMAINS4_8MMA_AtomIJNS4_20SM100_MMA_F16BF16_SSISI_SI_fLi128ELi128ELNS4_4UMMA5MajorE1ELSO_1ELNSN_7ScaleInE0ELSP_0EEEEEENS4_6LayoutINS5_IJSB_SB_SB_EEENS5_IJNSA_ILi0EEESU_SU_EEEEENS5_IJNS4_10UnderscoreESX_SX_EEEEENS4_23SM90_TMA_LOAD_MULTICASTENS4_14ComposedLayoutINS4_7SwizzleILi3ELi4ELi3EEENS4_18smem_ptr_flag_bitsILi16EEENSS_INS5_IJSG_NSA_ILi8EEEEEENS5_IJSB_SG_EEEEEEEvNS4_8identityENS4_13SM90_TMA_LOADES1A_vS1B_EENS_8epilogue10collective18CollectiveEpilogueINS1E_23Sm100TmaWarpSpecializedILi4ELi2ELi32ELb1ELb0EEEJSH_NS5_IJNSS_ISF_SB_EENSS_INSA_ILi32EEESB_EEEEESI_NS5_IJlSB_lEEESI_S1N_NS1E_6fusion15FusionCallbacksIS1I_NS1O_17LinearCombinationISI_fSI_fLNS_15FloatRoundStyleE2EEESH_S1M_JEEENS4_5SM1004TMEM4LOAD26SM100_TMEM_LOAD_32dp32b32xES1C_NS11_INS12_ILi2ELi4ELi3EEES15_NSS_INS5_IJS16_S1K_EEENS5_IJS1K_SB_EEEEEEENS4_39AutoVectorizingCopyWithAssumedAlignmentILi128EEENS4_14SM90_TMA_STOREES22_S24_S24_EEEvvEEEEvNT_6ParamsE --------------------------
	.section	.nv.info._ZN7cutlass13device_kernelINS_4gemm6kernel13GemmUniversalIN4cute5tupleIJiiiiEEENS1_10collective13CollectiveMmaINS1_35MainloopSm100TmaUmmaWarpSpecializedILi4ELi2ELi4ENS5_IJNS4_1CILi1EEENSA_ILi2EEESB_EEEEENS5_IJNSA_ILi128EEESF_NSA_ILi64EEEEEENS_6half_tENS5_IJSB_llEEESI_SJ_NS4_8TiledMMAINS4_8MMA_AtomIJNS4_20SM100_MMA_F16BF16_SSISI_SI_fLi128ELi128ELNS4_4UMMA5MajorE1ELSO_1ELNSN_7ScaleInE0ELSP_0EEEEEENS4_6LayoutINS5_IJSB_SB_SB_EEENS5_IJNSA_ILi0EEESU_SU_EEEEENS5_IJNS4_10UnderscoreESX_SX_EEEEENS4_23SM90_TMA_LOAD_MULTICASTENS4_14ComposedLayoutINS4_7SwizzleILi3ELi4ELi3EEENS4_18smem_ptr_flag_bitsILi16EEENSS_INS5_IJSG_NSA_ILi8EEEEEENS5_IJSB_SG_EEEEEEEvNS4_8identityENS4_13SM90_TMA_LOADES1A_vS1B_EENS_8epilogue10collective18CollectiveEpilogueINS1E_23Sm100TmaWarpSpecializedILi4ELi2ELi32ELb1ELb0EEEJSH_NS5_IJNSS_ISF_SB_EENSS_INSA_ILi32EEESB_EEEEESI_NS5_IJlSB_lEEESI_S1N_NS1E_6fusion15FusionCallbacksIS1I_NS1O_17LinearCombinationISI_fSI_fLNS_15FloatRoundStyleE2EEESH_S1M_JEEENS4_5SM1004TMEM4LOAD26SM100_TMEM_LOAD_32dp32b32xES1C_NS11_INS12_ILi2ELi4ELi3EEES15_NSS_INS5_IJS16_S1K_EEENS5_IJS1K_SB_EEEEEEENS4_39AutoVectorizingCopyWithAssumedAlignmentILi128EEENS4_14SM90_TMA_STOREES22_S24_S24_EEEvvEEEEvNT_6ParamsE,"",@"SHT_CUDA_INFO"
	.sectionflags	@""
	.align	4


	//----- nvinfo : EIATTR_CUDA_API_VERSION
	.align		4
        /*0000*/ 	.byte	0x04, 0x37
        /*0002*/ 	.short	(.L_31 - .L_30)
.L_30:
        /*0004*/ 	.word	0x00000082


	//----- nvinfo : EIATTR_KPARAM_INFO
	.align		4
.L_31:
        /*0008*/ 	.byte	0x04, 0x17
        /*000a*/ 	.short	(.L_33 - .L_32)
.L_32:
        /*000c*/ 	.word	0x00000000
        /*0010*/ 	.short	0x0000
        /*0012*/ 	.short	0x0000
        /*0014*/ 	.byte	0x00, 0xf0, 0x01, 0x20


	//----- nvinfo : EIATTR_AT_ENTRY_FRAGMENTS
	.align		4
.L_33:
        /*0018*/ 	.byte	0x04, 0x4f
        /*001a*/ 	.short	(.L_35 - .L_34)


	//   ....[0]....
.L_34:
        /*001c*/ 	.word	0x00000006


	//----- nvinfo : EIATTR_RESERVED_SMEM_USED
	.align		4
.L_35:
        /*0020*/ 	.byte	0x01, 0x41
	.zero		2


	//----- nvinfo : EIATTR_SPARSE_MMA_MASK
	.align		4
        /*0024*/ 	.byte	0x03, 0x50
        /*0026*/ 	.short	0x0000


	//----- nvinfo : EIATTR_TCGEN05_1CTA_USED
	.align		4
        /*0028*/ 	.byte	0x01, 0x51
	.zero		2


	//----- nvinfo : EIATTR_MAXREG_COUNT
	.align		4
        /*002c*/ 	.byte	0x03, 0x1b
        /*002e*/ 	.short	0x00ff


	//----- nvinfo : EIATTR_NUM_BARRIERS
	.align		4
        /*0030*/ 	.byte	0x02, 0x4c
        /*0032*/ 	.byte	0x07
	.zero		1


	//----- nvinfo : EIATTR_EXTERNS
	.align		4
        /*0034*/ 	.byte	0x04, 0x0f
        /*0036*/ 	.short	(.L_37 - .L_36)


	//   ....[0]....
	.align		4
.L_36:
        /*0038*/ 	.word	index@(__assertfail)


	//----- nvinfo : EIATTR_MERCURY_ISA_VERSION
	.align		4
.L_37:
        /*003c*/ 	.byte	0x03, 0x5f
        /*003e*/ 	.short	0x0101


	//----- nvinfo : EIATTR_INT_WARP_WIDE_INSTR_OFFSETS
	.align		4
        /*0040*/ 	.byte	0x04, 0x31
        /*0042*/ 	.short	(.L_39 - .L_38)


	//   ....[0]....
.L_38:
        /*0044*/ 	.word	0x000021d0


	//   ....[1]....
        /*0048*/ 	.word	0x00003c30


	//   ....[2]....
        /*004c*/ 	.word	0x00003c60


	//   ....[3]....
        /*0050*/ 	.word	0x00003cb0


	//   ....[4]....
        /*0054*/ 	.word	0x000045a0


	//   ....[5]....
        /*0058*/ 	.word	0x000045f0


	//   ....[6]....
        /*005c*/ 	.word	0x000046e0


	//   ....[7]....
        /*0060*/ 	.word	0x00004750


	//   ....[8]....
        /*0064*/ 	.word	0x00004860


	//   ....[9]....
        /*0068*/ 	.word	0x000048f0


	//   ....[10]....
        /*006c*/ 	.word	0x00004ac0


	//   ....[11]....
        /*0070*/ 	.word	0x00004c00


	//----- nvinfo : EIATTR_COOP_GROUP_MASK_REGIDS
	.align		4
.L_39:
        /*0074*/ 	.byte	0x04, 0x29
        /*0076*/ 	.short	(.L_41 - .L_40)


	//   ....[0]....
.L_40:
        /*0078*/ 	.word	0xffffffff


	//   ....[1]....
        /*007c*/ 	.word	0xffffffff


	//   ....[2]....
        /*0080*/ 	.word	0xffffffff


	//   ....[3]....
        /*0084*/ 	.word	0xffffffff


	//   ....[4]....
        /*0088*/ 	.word	0xffffffff


	//   ....[5]....
        /*008c*/ 	.word	0xffffffff


	//   ....[6]....
        /*0090*/ 	.word	0xffffffff


	//   ....[7]....
        /*0094*/ 	.word	0xffffffff


	//   ....[8]....
        /*0098*/ 	.word	0xffffffff


	//   ....[9]....
        /*009c*/ 	.word	0xffffffff


	//   ....[10]....
        /*00a0*/ 	.word	0xffffffff


	//   ....[11]....
        /*00a4*/ 	.word	0xffffffff


	//   ....[12]....
        /*00a8*/ 	.word	0xffffffff


	//   ....[13]....
        /*00ac*/ 	.word	0xffffffff


	//----- nvinfo : EIATTR_COOP_GROUP_INSTR_OFFSETS
	.align		4
.L_41:
        /*00b0*/ 	.byte	0x04, 0x28
        /*00b2*/ 	.short	(.L_43 - .L_42)


	//   ....[0]....
.L_42:
        /*00b4*/ 	.word	0x00000090


	//   ....[1]....
        /*00b8*/ 	.word	0x000004d0


	//   ....[2]....
        /*00bc*/ 	.word	0x00000680


	//   ....[3]....
        /*00c0*/ 	.word	0x00000820


	//   ....[4]....
        /*00c4*/ 	.word	0x00000920


	//   ....[5]....
        /*00c8*/ 	.word	0x00000a90


	//   ....[6]....
        /*00cc*/ 	.word	0x00000c30


	//   ....[7]....
        /*00d0*/ 	.word	0x00000de0


	//   ....[8]....
        /*00d4*/ 	.word	0x000020b0


	//   ....[9]....
        /*00d8*/ 	.word	0x00002e90


	//   ....[10]....
        /*00dc*/ 	.word	0x000030a0


	//   ....[11]....
        /*00e0*/ 	.word	0x000030d0


	//   ....[12]....
        /*00e4*/ 	.word	0x00003b20


	//   ....[13]....
        /*00e8*/ 	.word	0x00003d50


	//----- nvinfo : EIATTR_VRC_CTA_INIT_COUNT
	.align		4
.L_43:
        /*00ec*/ 	.byte	0x02, 0x4a
        /*00ee*/ 	.byte	0x80
	.zero		1


	//----- nvinfo : EIATTR_SYSCALL_OFFSETS
	.align		4
        /*00f0*/ 	.byte	0x04, 0x46
        /*00f2*/ 	.short	(.L_45 - .L_44)


	//   ....[0]....
.L_44:
        /*00f4*/ 	.word	0x000056a0


	//   ....[1]....
        /*00f8*/ 	.word	0x00005790


	//   ....[2]....
        /*00fc*/ 	.word	0x00005f00


	//   ....[3]....
        /*0100*/ 	.word	0x00006b80


	//   ....[4]....
        /*0104*/ 	.word	0x000077d0


	//   ....[5]....
        /*0108*/ 	.word	0x00008420


	//----- nvinfo : EIATTR_MBARRIER_INSTR_OFFSETS
	.align		4
.L_45:
        /*010c*/ 	.byte	0x04, 0x39
        /*010e*/ 	.short	(.L_47 - .L_46)


	//   ....[0]....
.L_46:
        /*0110*/ 	.word	0x000005f0
        /*0114*/ 	.word	0x000000ff
        /*0118*/ 	.word	0x00000000
        /*011c*/ 	.short	0x0100
        /*011e*/ 	.byte	0x08
	.zero		1


	//   ....[1]....
        /*0120*/ 	.word	0x00000600
        /*0124*/ 	.word	0x000000ff
        /*0128*/ 	.word	0x00000020
        /*012c*/ 	.short	0x0100
        /*012e*/ 	.byte	0x08
	.zero		1


	//   ....[2]....
        /*0130*/ 	.word	0x00000610
        /*0134*/ 	.word	0x000000ff
        /*0138*/ 	.word	0x00000008
        /*013c*/ 	.short	0x0100
        /*013e*/ 	.byte	0x08
	.zero		1


	//   ....[3]....
        /*0140*/ 	.word	0x00000620
        /*0144*/ 	.word	0x000000ff
        /*0148*/ 	.word	0x00000028
        /*014c*/ 	.short	0x0100
        /*014e*/ 	.byte	0x08
	.zero		1


	//   ....[4]....
        /*0150*/ 	.word	0x00000630
        /*0154*/ 	.word	0x000000ff
        /*0158*/ 	.word	0x00000010
        /*015c*/ 	.short	0x0100
        /*015e*/ 	.byte	0x08
	.zero		1


	//   ....[5]....
        /*0160*/ 	.word	0x00000640
        /*0164*/ 	.word	0x000000ff
        /*0168*/ 	.word	0x00000030
        /*016c*/ 	.short	0x0100
        /*016e*/ 	.byte	0x08
	.zero		1


	//   ....[6]....
        /*0170*/ 	.word	0x00000650
        /*0174*/ 	.word	0x000000ff
        /*0178*/ 	.word	0x00000018
        /*017c*/ 	.short	0x0100
        /*017e*/ 	.byte	0x08
	.zero		1


	//   ....[7]....
        /*0180*/ 	.word	0x00000660
        /*0184*/ 	.word	0x000000ff
        /*0188*/ 	.word	0x00000038
        /*018c*/ 	.short	0x0100
        /*018e*/ 	.byte	0x08
	.zero		1


	//   ....[8]....
        /*0190*/ 	.word	0x00000790
        /*0194*/ 	.word	0x000000ff
        /*0198*/ 	.word	0x00000040
        /*019c*/ 	.short	0x0100
        /*019e*/ 	.byte	0x08
	.zero		1


	//   ....[9]....
        /*01a0*/ 	.word	0x000007a0
        /*01a4*/ 	.word	0x000000ff
        /*01a8*/ 	.word	0x00000060
        /*01ac*/ 	.short	0x0100
        /*01ae*/ 	.byte	0x08
	.zero		1


	//   ....[10]....
        /*01b0*/ 	.word	0x000007b0
        /*01b4*/ 	.word	0x000000ff
        /*01b8*/ 	.word	0x00000048
        /*01bc*/ 	.short	0x0100
        /*01be*/ 	.byte	0x08
	.zero		1


	//   ....[11]....
        /*01c0*/ 	.word	0x000007c0
        /*01c4*/ 	.word	0x000000ff
        /*01c8*/ 	.word	0x00000068
        /*01cc*/ 	.short	0x0100
        /*01ce*/ 	.byte	0x08
	.zero		1


	//   ....[12]....
        /*01d0*/ 	.word	0x000007d0
        /*01d4*/ 	.word	0x000000ff
        /*01d8*/ 	.word	0x00000050
        /*01dc*/ 	.short	0x0100
        /*01de*/ 	.byte	0x08
	.zero		1


	//   ....[13]....
        /*01e0*/ 	.word	0x000007e0
        /*01e4*/ 	.word	0x000000ff
        /*01e8*/ 	.word	0x00000070
        /*01ec*/ 	.short	0x0100
        /*01ee*/ 	.byte	0x08
	.zero		1


	//   ....[14]....
        /*01f0*/ 	.word	0x000007f0
        /*01f4*/ 	.word	0x000000ff
        /*01f8*/ 	.word	0x00000058
        /*01fc*/ 	.short	0x0100
        /*01fe*/ 	.byte	0x08
	.zero		1


	//   ....[15]....
        /*0200*/ 	.word	0x00000800
        /*0204*/ 	.word	0x000000ff
        /*0208*/ 	.word	0x00000078
        /*020c*/ 	.short	0x0100
        /*020e*/ 	.byte	0x08
	.zero		1


	//   ....[16]....
        /*0210*/ 	.word	0x000008f0
        /*0214*/ 	.word	0x000000ff
        /*0218*/ 	.word	0x00000080
        /*021c*/ 	.short	0x0100
        /*021e*/ 	.byte	0x06
	.zero		1


	//   ....[17]....
        /*0220*/ 	.word	0x00000900
        /*0224*/ 	.word	0x000000ff
        /*0228*/ 	.word	0x00000088
        /*022c*/ 	.short	0x0100
        /*022e*/ 	.byte	0x06
	.zero		1


	//   ....[18]....
        /*0230*/ 	.word	0x00000a40
        /*0234*/ 	.word	0x000000ff
        /*0238*/ 	.word	0x00000090
        /*023c*/ 	.short	0x0100
        /*023e*/ 	.byte	0x06
	.zero		1


	//   ....[19]....
        /*0240*/ 	.word	0x00000a50
        /*0244*/ 	.word	0x000000ff
        /*0248*/ 	.word	0x000000a0
        /*024c*/ 	.short	0x0100
        /*024e*/ 	.byte	0x06
	.zero		1


	//   ....[20]....
        /*0250*/ 	.word	0x00000a60
        /*0254*/ 	.word	0x000000ff
        /*0258*/ 	.word	0x00000098
        /*025c*/ 	.short	0x0100
        /*025e*/ 	.byte	0x06
	.zero		1


	//   ....[21]....
        /*0260*/ 	.word	0x00000a70
        /*0264*/ 	.word	0x000000ff
        /*0268*/ 	.word	0x000000a8
        /*026c*/ 	.short	0x0100
        /*026e*/ 	.byte	0x06
	.zero		1


	//   ....[22]....
        /*0270*/ 	.word	0x00000ba0
        /*0274*/ 	.word	0x000000ff
        /*0278*/ 	.word	0x000000b0
        /*027c*/ 	.short	0x0100
        /*027e*/ 	.byte	0x08
	.zero		1


	//   ....[23]....
        /*0280*/ 	.word	0x00000bb0
        /*0284*/ 	.word	0x000000ff
        /*0288*/ 	.word	0x000000d0
        /*028c*/ 	.short	0x0100
        /*028e*/ 	.byte	0x08
	.zero		1


	//   ....[24]....
        /*0290*/ 	.word	0x00000bc0
        /*0294*/ 	.word	0x000000ff
        /*0298*/ 	.word	0x000000b8
        /*029c*/ 	.short	0x0100
        /*029e*/ 	.byte	0x08
	.zero		1


	//   ....[25]....
        /*02a0*/ 	.word	0x00000bd0
        /*02a4*/ 	.word	0x000000ff
        /*02a8*/ 	.word	0x000000d8
        /*02ac*/ 	.short	0x0100
        /*02ae*/ 	.byte	0x08
	.zero		1


	//   ....[26]....
        /*02b0*/ 	.word	0x00000be0
        /*02b4*/ 	.word	0x000000ff
        /*02b8*/ 	.word	0x000000c0
        /*02bc*/ 	.short	0x0100
        /*02be*/ 	.byte	0x08
	.zero		1


	//   ....[27]....
        /*02c0*/ 	.word	0x00000bf0
        /*02c4*/ 	.word	0x000000ff
        /*02c8*/ 	.word	0x000000e0
        /*02cc*/ 	.short	0x0100
        /*02ce*/ 	.byte	0x08
	.zero		1


	//   ....[28]....
        /*02d0*/ 	.word	0x00000c00
        /*02d4*/ 	.word	0x000000ff
        /*02d8*/ 	.word	0x000000c8
        /*02dc*/ 	.short	0x0100
        /*02de*/ 	.byte	0x08
	.zero		1


	//   ....[29]....
        /*02e0*/ 	.word	0x00000c10
        /*02e4*/ 	.word	0x000000ff
        /*02e8*/ 	.word	0x000000e8
        /*02ec*/ 	.short	0x0100
        /*02ee*/ 	.byte	0x08
	.zero		1


	//   ....[30]....
        /*02f0*/ 	.word	0x00000d00
        /*02f4*/ 	.word	0x000000ff
        /*02f8*/ 	.word	0x000000f0
        /*02fc*/ 	.short	0x0100
        /*02fe*/ 	.byte	0x06
	.zero		1


	//   ....[31]....
        /*0300*/ 	.word	0x00000d10
        /*0304*/ 	.word	0x000000ff
        /*0308*/ 	.word	0x00000100
        /*030c*/ 	.short	0x0100
        /*030e*/ 	.byte	0x06
	.zero		1


	//   ....[32]....
        /*0310*/ 	.word	0x00000d20
        /*0314*/ 	.word	0x000000ff
        /*0318*/ 	.word	0x000000f8
        /*031c*/ 	.short	0x0100
        /*031e*/ 	.byte	0x06
	.zero		1


	//   ....[33]....
        /*0320*/ 	.word	0x00000d30
        /*0324*/ 	.word	0x000000ff
        /*0328*/ 	.word	0x00000108
        /*032c*/ 	.short	0x0100
        /*032e*/ 	.byte	0x06
	.zero		1


	//   ....[34]....
        /*0330*/ 	.word	0x00001770
        /*0334*/ 	.word	0x00000002
        /*0338*/ 	.word	0x00000100
        /*033c*/ 	.short	0x010a
        /*033e*/ 	.byte	0xff
	.zero		1


	//   ....[35]....
        /*0340*/ 	.word	0x000017a0
        /*0344*/ 	.word	0x00000002
        /*0348*/ 	.word	0x000000f0
        /*034c*/ 	.short	0x0101
        /*034e*/ 	.byte	0xff
	.zero		1


	//   ....[36]....
        /*0350*/ 	.word	0x00001870
        /*0354*/ 	.word	0x000000ff
        /*0358*/ 	.word	0x00000020
        /*035c*/ 	.short	0x010a
        /*035e*/ 	.byte	0x08
	.zero		1


	//   ....[37]....
        /*0360*/ 	.word	0x00001930
        /*0364*/ 	.word	0x000000ff
        /*0368*/ 	.word	0x00000020
        /*036c*/ 	.short	0x010a
        /*036e*/ 	.byte	0x21
	.zero		1


	//   ....[38]....
        /*0370*/ 	.word	0x00001ac0
        /*0374*/ 	.word	0x000000ff
        /*0378*/ 	.word	0x00000020
        /*037c*/ 	.short	0x010a
        /*037e*/ 	.byte	0x08
	.zero		1


	//   ....[39]....
        /*0380*/ 	.word	0x00001ca0
        /*0384*/ 	.word	0x000000ff
        /*0388*/ 	.word	0x00000088
        /*038c*/ 	.short	0x0101
        /*038e*/ 	.byte	0x05
	.zero		1


	//   ....[40]....
        /*0390*/ 	.word	0x00001cc0
        /*0394*/ 	.word	0x000000ff
        /*0398*/ 	.word	0x00000020
        /*039c*/ 	.short	0x010a
        /*039e*/ 	.byte	0x08
	.zero		1


	//   ....[41]....
        /*03a0*/ 	.word	0x00001d60
        /*03a4*/ 	.word	0x000000ff
        /*03a8*/ 	.word	0x00000020
        /*03ac*/ 	.short	0x010a
        /*03ae*/ 	.byte	0x21
	.zero		1


	//   ....[42]....
        /*03b0*/ 	.word	0x00001ef0
        /*03b4*/ 	.word	0x000000ff
        /*03b8*/ 	.word	0x00000020
        /*03bc*/ 	.short	0x010a
        /*03be*/ 	.byte	0x08
	.zero		1


	//   ....[43]....
        /*03c0*/ 	.word	0x000020e0
        /*03c4*/ 	.word	0x00000002
        /*03c8*/ 	.word	0x00000090
        /*03cc*/ 	.short	0x010a
        /*03ce*/ 	.byte	0xff
	.zero		1


	//   ....[44]....
        /*03d0*/ 	.word	0x000021a0
        /*03d4*/ 	.word	0x00000002
        /*03d8*/ 	.word	0x00000000
        /*03dc*/ 	.short	0x0101
        /*03de*/ 	.byte	0xff
	.zero		1


	//   ....[45]....
        /*03e0*/ 	.word	0x00002700
        /*03e4*/ 	.word	0x000000ff
        /*03e8*/ 	.word	0x00000000
        /*03ec*/ 	.short	0x010a
        /*03ee*/ 	.byte	0x04
	.zero		1


	//   ....[46]....
        /*03f0*/ 	.word	0x00002790
        /*03f4*/ 	.word	0x000000ff
        /*03f8*/ 	.word	0x00000000
        /*03fc*/ 	.short	0x010a
        /*03fe*/ 	.byte	0x04
	.zero		1


	//   ....[47]....
        /*0400*/ 	.word	0x00002820
        /*0404*/ 	.word	0x000000ff
        /*0408*/ 	.word	0x00000000
        /*040c*/ 	.short	0x010a
        /*040e*/ 	.byte	0x04
	.zero		1


	//   ....[48]....
        /*0410*/ 	.word	0x000028c0
        /*0414*/ 	.word	0x00000000
        /*0418*/ 	.word	0x00000000
        /*041c*/ 	.short	0x010a
        /*041e*/ 	.byte	0xff
	.zero		1


	//   ....[49]....
        /*0420*/ 	.word	0x000029f0
        /*0424*/ 	.word	0x00000000
        /*0428*/ 	.word	0x000000f0
        /*042c*/ 	.short	0x010a
        /*042e*/ 	.byte	0xff
	.zero		1


	//   ....[50]....
        /*0430*/ 	.word	0x00002a60
        /*0434*/ 	.word	0x00000000
        /*0438*/ 	.word	0x00000000
        /*043c*/ 	.short	0x0101
        /*043e*/ 	.byte	0xff
	.zero		1


	//   ....[51]....
        /*0440*/ 	.word	0x00002a80
        /*0444*/ 	.word	0x000000ff
        /*0448*/ 	.word	0x000000a0
        /*044c*/ 	.short	0x010a
        /*044e*/ 	.byte	0x05
	.zero		1


	//   ....[52]....
        /*0450*/ 	.word	0x00002ba0
        /*0454*/ 	.word	0x00000000
        /*0458*/ 	.word	0x00000090
        /*045c*/ 	.short	0x010a
        /*045e*/ 	.byte	0xff
	.zero		1


	//   ....[53]....
        /*0460*/ 	.word	0x00002ca0
        /*0464*/ 	.word	0x00000000
        /*0468*/ 	.word	0x00000000
        /*046c*/ 	.short	0x0101
        /*046e*/ 	.byte	0xff
	.zero		1


	//   ....[54]....
        /*0470*/ 	.word	0x00002d30
        /*0474*/ 	.word	0x000000ff
        /*0478*/ 	.word	0x000000a0
        /*047c*/ 	.short	0x0106
        /*047e*/ 	.byte	0x05
	.zero		1


	//   ....[55]....
        /*0480*/ 	.word	0x00002d50
        /*0484*/ 	.word	0x000000ff
        /*0488*/ 	.word	0x000000a0
        /*048c*/ 	.short	0x010a
        /*048e*/ 	.byte	0x05
	.zero		1


	//   ....[56]....
        /*0490*/ 	.word	0x00002de0
        /*0494*/ 	.word	0x000000ff
        /*0498*/ 	.word	0x000000a0
        /*049c*/ 	.short	0x0106
        /*049e*/ 	.byte	0x04
	.zero		1


	//   ....[57]....
        /*04a0*/ 	.word	0x00002e20
        /*04a4*/ 	.word	0x00000000
        /*04a8*/ 	.word	0x000000a0
        /*04ac*/ 	.short	0x010a
        /*04ae*/ 	.byte	0xff
	.zero		1


	//   ....[58]....
        /*04b0*/ 	.word	0x00003370
        /*04b4*/ 	.word	0x00000000
        /*04b8*/ 	.word	0x00000090
        /*04bc*/ 	.short	0x010a
        /*04be*/ 	.byte	0xff
	.zero		1


	//   ....[59]....
        /*04c0*/ 	.word	0x00003480
        /*04c4*/ 	.word	0x00000003
        /*04c8*/ 	.word	0x00000000
        /*04cc*/ 	.short	0x0101
        /*04ce*/ 	.byte	0xff
	.zero		1


	//   ....[60]....
        /*04d0*/ 	.word	0x00003490
        /*04d4*/ 	.word	0x000000ff
        /*04d8*/ 	.word	0x00000000
        /*04dc*/ 	.short	0x010a
        /*04de*/ 	.byte	0x06
	.zero		1


	//   ....[61]....
        /*04e0*/ 	.word	0x000034b0
        /*04e4*/ 	.word	0x000000ff
        /*04e8*/ 	.word	0x000000d0
        /*04ec*/ 	.short	0x010a
        /*04ee*/ 	.byte	0x07
	.zero		1


	//   ....[62]....
        /*04f0*/ 	.word	0x00003580
        /*04f4*/ 	.word	0x000000ff
        /*04f8*/ 	.word	0x00000000
        /*04fc*/ 	.short	0x010a
        /*04fe*/ 	.byte	0x06
	.zero		1


	//   ....[63]....
        /*0500*/ 	.word	0x000036b0
        /*0504*/ 	.word	0x000000ff
        /*0508*/ 	.word	0x00000000
        /*050c*/ 	.short	0x010a
        /*050e*/ 	.byte	0x1a
	.zero		1


	//   ....[64]....
        /*0510*/ 	.word	0x00003950
        /*0514*/ 	.word	0x000000ff
        /*0518*/ 	.word	0x00000000
        /*051c*/ 	.short	0x010a
        /*051e*/ 	.byte	0x06
	.zero		1


	//   ....[65]....
        /*0520*/ 	.word	0x000039e0
        /*0524*/ 	.word	0x000000ff
        /*0528*/ 	.word	0x00000000
        /*052c*/ 	.short	0x010a
        /*052e*/ 	.byte	0x06
	.zero		1


	//   ....[66]....
        /*0530*/ 	.word	0x00003a70
        /*0534*/ 	.word	0x000000ff
        /*0538*/ 	.word	0x00000000
        /*053c*/ 	.short	0x010a
        /*053e*/ 	.byte	0x06
	.zero		1


	//   ....[67]....
        /*0540*/ 	.word	0x00003b00
        /*0544*/ 	.word	0x000000ff
        /*0548*/ 	.word	0x00000000
        /*054c*/ 	.short	0x010a
        /*054e*/ 	.byte	0x07
	.zero		1


	//   ....[68]....
        /*0550*/ 	.word	0x00003f40
        /*0554*/ 	.word	0x00000000
        /*0558*/ 	.word	0x00000090
        /*055c*/ 	.short	0x010a
        /*055e*/ 	.byte	0xff
	.zero		1


	//   ....[69]....
        /*0560*/ 	.word	0x00004000
        /*0564*/ 	.word	0x00000000
        /*0568*/ 	.word	0x00000000
        /*056c*/ 	.short	0x0101
        /*056e*/ 	.byte	0xff
	.zero		1


	//   ....[70]....
        /*0570*/ 	.word	0x00004320
        /*0574*/ 	.word	0x000000ff
        /*0578*/ 	.word	0x00000088
        /*057c*/ 	.short	0x010a
        /*057e*/ 	.byte	0x04
	.zero		1


	//   ....[71]....
        /*0580*/ 	.word	0x00004520
        /*0584*/ 	.word	0x000000ff
        /*0588*/ 	.word	0x00000060
        /*058c*/ 	.short	0x010a
        /*058e*/ 	.byte	0x04
	.zero		1


	//   ....[72]....
        /*0590*/ 	.word	0x00004690
        /*0594*/ 	.word	0x000000ff
        /*0598*/ 	.word	0x00000040
        /*059c*/ 	.short	0x010b
        /*059e*/ 	.byte	0x04
	.zero		1


	//   ....[73]....
        /*05a0*/ 	.word	0x000046a0
        /*05a4*/ 	.word	0x000000ff
        /*05a8*/ 	.word	0x00000000
        /*05ac*/ 	.short	0x0101
        /*05ae*/ 	.byte	0x06
	.zero		1


	//   ....[74]....
        /*05b0*/ 	.word	0x000046b0
        /*05b4*/ 	.word	0x000000ff
        /*05b8*/ 	.word	0x00000068
        /*05bc*/ 	.short	0x010a
        /*05be*/ 	.byte	0x04
	.zero		1


	//   ....[75]....
        /*05c0*/ 	.word	0x00004800
        /*05c4*/ 	.word	0x000000ff
        /*05c8*/ 	.word	0x00000048
        /*05cc*/ 	.short	0x010b
        /*05ce*/ 	.byte	0x04
	.zero		1


	//   ....[76]....
        /*05d0*/ 	.word	0x00004810
        /*05d4*/ 	.word	0x000000ff
        /*05d8*/ 	.word	0x00000000
        /*05dc*/ 	.short	0x0101
        /*05de*/ 	.byte	0x06
	.zero		1


	//   ....[77]....
        /*05e0*/ 	.word	0x00004820
        /*05e4*/ 	.word	0x000000ff
        /*05e8*/ 	.word	0x00000070
        /*05ec*/ 	.short	0x010a
        /*05ee*/ 	.byte	0x04
	.zero		1


	//   ....[78]....
        /*05f0*/ 	.word	0x000049a0
        /*05f4*/ 	.word	0x000000ff
        /*05f8*/ 	.word	0x00000050
        /*05fc*/ 	.short	0x010b
        /*05fe*/ 	.byte	0x04
	.zero		1


	//   ....[79]....
        /*0600*/ 	.word	0x000049e0
        /*0604*/ 	.word	0x000000ff
        /*0608*/ 	.word	0x00000000
        /*060c*/ 	.short	0x0101
        /*060e*/ 	.byte	0x06
	.zero		1


	//   ....[80]....
        /*0610*/ 	.word	0x00004a20
        /*0614*/ 	.word	0x000000ff
        /*0618*/ 	.word	0x00000078
        /*061c*/ 	.short	0x010a
        /*061e*/ 	.byte	0x04
	.zero		1


	//   ....[81]....
        /*0620*/ 	.word	0x00004c60
        /*0624*/ 	.word	0x000000ff
        /*0628*/ 	.word	0x00000058
        /*062c*/ 	.short	0x010b
        /*062e*/ 	.byte	0x04
	.zero		1


	//   ....[82]....
        /*0630*/ 	.word	0x00004c80
        /*0634*/ 	.word	0x000000ff
        /*0638*/ 	.word	0x00000000
        /*063c*/ 	.short	0x0101
        /*063e*/ 	.byte	0x05
	.zero		1


	//   ....[83]....
        /*0640*/ 	.word	0x00004cb0
        /*0644*/ 	.word	0x000000ff
        /*0648*/ 	.word	0x00000060
        /*064c*/ 	.short	0x010a
        /*064e*/ 	.byte	0x04
	.zero		1


	//   ....[84]....
        /*0650*/ 	.word	0x00004cd0
        /*0654*/ 	.word	0x000000ff
        /*0658*/ 	.word	0x00000068
        /*065c*/ 	.short	0x010a
        /*065e*/ 	.byte	0x04
	.zero		1


	//   ....[85]....
        /*0660*/ 	.word	0x00004cf0
        /*0664*/ 	.word	0x000000ff
        /*0668*/ 	.word	0x00000070
        /*066c*/ 	.short	0x010a
        /*066e*/ 	.byte	0x04
	.zero		1


	//   ....[86]....
        /*0670*/ 	.word	0x00004d30
        /*0674*/ 	.word	0x00000000
        /*0678*/ 	.word	0x00000078
        /*067c*/ 	.short	0x010a
        /*067e*/ 	.byte	0xff
	.zero		1


	//   ....[87]....
        /*0680*/ 	.word	0x00005060
        /*0684*/ 	.word	0x00000000
        /*0688*/ 	.word	0x00000090
        /*068c*/ 	.short	0x010a
        /*068e*/ 	.byte	0xff
	.zero		1


	//   ....[88]....
        /*0690*/ 	.word	0x00005170
        /*0694*/ 	.word	0x00000000
        /*0698*/ 	.word	0x00000000
        /*069c*/ 	.short	0x0101
        /*069e*/ 	.byte	0xff
	.zero		1


	//   ....[89]....
        /*06a0*/ 	.word	0x00005bc0
        /*06a4*/ 	.word	0x000000ff
        /*06a8*/ 	.word	0x00000040
        /*06ac*/ 	.short	0x010a
        /*06ae*/ 	.byte	0x30
	.zero		1


	//   ....[90]....
        /*06b0*/ 	.word	0x00005c00
        /*06b4*/ 	.word	0x00000040
        /*06b8*/ 	.word	0x000000b0
        /*06bc*/ 	.short	0x010a
        /*06be*/ 	.byte	0xff
	.zero		1


	//   ....[91]....
        /*06c0*/ 	.word	0x00005cf0
        /*06c4*/ 	.word	0x000000ff
        /*06c8*/ 	.word	0x00000040
        /*06cc*/ 	.short	0x010a
        /*06ce*/ 	.byte	0x30
	.zero		1


	//   ....[92]....
        /*06d0*/ 	.word	0x00005de0
        /*06d4*/ 	.word	0x00000040
        /*06d8*/ 	.word	0x000000b0
        /*06dc*/ 	.short	0x010a
        /*06de*/ 	.byte	0xff
	.zero		1


	//   ....[93]....
        /*06e0*/ 	.word	0x000068b0
        /*06e4*/ 	.word	0x00000000
        /*06e8*/ 	.word	0x00000000
        /*06ec*/ 	.short	0x0101
        /*06ee*/ 	.byte	0xff
	.zero		1


	//   ....[94]....
        /*06f0*/ 	.word	0x000068c0
        /*06f4*/ 	.word	0x00000002
        /*06f8*/ 	.word	0x00000040
        /*06fc*/ 	.short	0x010a
        /*06fe*/ 	.byte	0xff
	.zero		1


	//   ....[95]....
        /*0700*/ 	.word	0x000069a0
        /*0704*/ 	.word	0x00000002
        /*0708*/ 	.word	0x00000040
        /*070c*/ 	.short	0x010a
        /*070e*/ 	.byte	0xff
	.zero		1


	//   ....[96]....
        /*0710*/ 	.word	0x00007500
        /*0714*/ 	.word	0x00000048
        /*0718*/ 	.word	0x00000000
        /*071c*/ 	.short	0x0101
        /*071e*/ 	.byte	0xff
	.zero		1


	//   ....[97]....
        /*0720*/ 	.word	0x00007520
        /*0724*/ 	.word	0x00000000
        /*0728*/ 	.word	0x00000040
        /*072c*/ 	.short	0x010a
        /*072e*/ 	.byte	0xff
	.zero		1


	//   ....[98]....
        /*0730*/ 	.word	0x000075f0
        /*0734*/ 	.word	0x00000000
        /*0738*/ 	.word	0x00000040
        /*073c*/ 	.short	0x010a
        /*073e*/ 	.byte	0xff
	.zero		1


	//   ....[99]....
        /*0740*/ 	.word	0x00008150
        /*0744*/ 	.word	0x00000048
        /*0748*/ 	.word	0x00000000
        /*074c*/ 	.short	0x0101
        /*074e*/ 	.byte	0xff
	.zero		1


	//   ....[100]....
        /*0750*/ 	.word	0x00008170
        /*0754*/ 	.word	0x00000000
        /*0758*/ 	.word	0x00000040
        /*075c*/ 	.short	0x010a
        /*075e*/ 	.byte	0xff
	.zero		1


	//   ....[101]....
        /*0760*/ 	.word	0x00008240
        /*0764*/ 	.word	0x00000000
        /*0768*/ 	.word	0x00000040
        /*076c*/ 	.short	0x010a
        /*076e*/ 	.byte	0xff
	.zero		1


	//   ....[102]....
        /*0770*/ 	.word	0x00008580
        /*0774*/ 	.word	0x000000ff
        /*0778*/ 	.word	0x00000000
        /*077c*/ 	.short	0x0101
        /*077e*/ 	.byte	0x05
	.zero		1


	//   ....[103]....
        /*0780*/ 	.word	0x00008e00
        /*0784*/ 	.word	0x00000000
        /*0788*/ 	.word	0x00000000
        /*078c*/ 	.short	0x0101
        /*078e*/ 	.byte	0xff
	.zero		1


	//   ....[104]....
        /*0790*/ 	.word	0x00009070
        /*0794*/ 	.word	0x000000ff
        /*0798*/ 	.word	0x00000000
        /*079c*/ 	.short	0x0101
        /*079e*/ 	.byte	0x04
	.zero		1


	//   ....[105]....
        /*07a0*/ 	.word	0x00009090
        /*07a4*/ 	.word	0x00000002
        /*07a8*/ 	.word	0x00000100
        /*07ac*/ 	.short	0x010a
        /*07ae*/ 	.byte	0xff
	.zero		1


	//   ....[106]....
        /*07b0*/ 	.word	0x000090f0
        /*07b4*/ 	.word	0x00000002
        /*07b8*/ 	.word	0x00000020
        /*07bc*/ 	.short	0x010a
        /*07be*/ 	.byte	0xff
	.zero		1


	//   ....[107]....
        /*07c0*/ 	.word	0x00009150
        /*07c4*/ 	.word	0x00000002
        /*07c8*/ 	.word	0x00000020
        /*07cc*/ 	.short	0x010a
        /*07ce*/ 	.byte	0xff
	.zero		1


	//   ....[108]....
        /*07d0*/ 	.word	0x000091a0
        /*07d4*/ 	.word	0x00000002
        /*07d8*/ 	.word	0x00000090
        /*07dc*/ 	.short	0x010a
        /*07de*/ 	.byte	0xff
	.zero		1


	//   ....[109]....
        /*07e0*/ 	.word	0x00009200
        /*07e4*/ 	.word	0x00000000
        /*07e8*/ 	.word	0x00000000
        /*07ec*/ 	.short	0x010a
        /*07ee*/ 	.byte	0xff
	.zero		1


	//   ....[110]....
        /*07f0*/ 	.word	0x00009260
        /*07f4*/ 	.word	0x00000000
        /*07f8*/ 	.word	0x00000000
        /*07fc*/ 	.short	0x010a
        /*07fe*/ 	.byte	0xff
	.zero		1


	//   ....[111]....
        /*0800*/ 	.word	0x000092c0
        /*0804*/ 	.word	0x00000000
        /*0808*/ 	.word	0x00000000
        /*080c*/ 	.short	0x010a
        /*080e*/ 	.byte	0xff
	.zero		1


	//   ....[112]....
        /*0810*/ 	.word	0x00009310
        /*0814*/ 	.word	0x00000000
        /*0818*/ 	.word	0x000000f0
        /*081c*/ 	.short	0x010a
        /*081e*/ 	.byte	0xff
	.zero		1


	//   ....[113]....
        /*0820*/ 	.word	0x00009370
        /*0824*/ 	.word	0x00000000
        /*0828*/ 	.word	0x000000a0
        /*082c*/ 	.short	0x010a
        /*082e*/ 	.byte	0xff
	.zero		1


	//   ....[114]....
        /*0830*/ 	.word	0x000093c0
        /*0834*/ 	.word	0x00000000
        /*0838*/ 	.word	0x00000090
        /*083c*/ 	.short	0x010a
        /*083e*/ 	.byte	0xff
	.zero		1


	//   ....[115]....
        /*0840*/ 	.word	0x00009420
        /*0844*/ 	.word	0x00000000
        /*0848*/ 	.word	0x000000a0
        /*084c*/ 	.short	0x010a
        /*084e*/ 	.byte	0xff
	.zero		1


	//   ....[116]....
        /*0850*/ 	.word	0x00009470
        /*0854*/ 	.word	0x00000000
        /*0858*/ 	.word	0x00000090
        /*085c*/ 	.short	0x010a
        /*085e*/ 	.byte	0xff
	.zero		1


	//   ....[117]....
        /*0860*/ 	.word	0x000094d0
        /*0864*/ 	.word	0x00000002
        /*0868*/ 	.word	0x000000d0
        /*086c*/ 	.short	0x010a
        /*086e*/ 	.byte	0xff
	.zero		1


	//   ....[118]....
        /*0870*/ 	.word	0x00009530
        /*0874*/ 	.word	0x00000000
        /*0878*/ 	.word	0x00000000
        /*087c*/ 	.short	0x010a
        /*087e*/ 	.byte	0xff
	.zero		1


	//   ....[119]....
        /*0880*/ 	.word	0x00009590
        /*0884*/ 	.word	0x00000000
        /*0888*/ 	.word	0x00000000
        /*088c*/ 	.short	0x010a
        /*088e*/ 	.byte	0xff
	.zero		1


	//   ....[120]....
        /*0890*/ 	.word	0x000095f0
        /*0894*/ 	.word	0x00000000
        /*0898*/ 	.word	0x00000000
        /*089c*/ 	.short	0x010a
        /*089e*/ 	.byte	0xff
	.zero		1


	//   ....[121]....
        /*08a0*/ 	.word	0x00009650
        /*08a4*/ 	.word	0x00000000
        /*08a8*/ 	.word	0x00000000
        /*08ac*/ 	.short	0x010a
        /*08ae*/ 	.byte	0xff
	.zero		1


	//   ....[122]....
        /*08b0*/ 	.word	0x000096b0
        /*08b4*/ 	.word	0x00000000
        /*08b8*/ 	.word	0x00000000
        /*08bc*/ 	.short	0x010a
        /*08be*/ 	.byte	0xff
	.zero		1


	//   ....[123]....
        /*08c0*/ 	.word	0x00009700
        /*08c4*/ 	.word	0x00000000
        /*08c8*/ 	.word	0x00000090
        /*08cc*/ 	.short	0x010a
        /*08ce*/ 	.byte	0xff
	.zero		1


	//   ....[124]....
        /*08d0*/ 	.word	0x00009760
        /*08d4*/ 	.word	0x00000000
        /*08d8*/ 	.word	0x00000088
        /*08dc*/ 	.short	0x010a
        /*08de*/ 	.byte	0xff
	.zero		1


	//   ....[125]....
        /*08e0*/ 	.word	0x000097c0
        /*08e4*/ 	.word	0x00000000
        /*08e8*/ 	.word	0x00000060
        /*08ec*/ 	.short	0x010a
        /*08ee*/ 	.byte	0xff
	.zero		1


	//   ....[126]....
        /*08f0*/ 	.word	0x00009820
        /*08f4*/ 	.word	0x00000000
        /*08f8*/ 	.word	0x00000068
        /*08fc*/ 	.short	0x010a
        /*08fe*/ 	.byte	0xff
	.zero		1


	//   ....[127]....
        /*0900*/ 	.word	0x00009880
        /*0904*/ 	.word	0x00000000
        /*0908*/ 	.word	0x00000070
        /*090c*/ 	.short	0x010a
        /*090e*/ 	.byte	0xff
	.zero		1


	//   ....[128]....
        /*0910*/ 	.word	0x000098e0
        /*0914*/ 	.word	0x00000000
        /*0918*/ 	.word	0x00000078
        /*091c*/ 	.short	0x010a
        /*091e*/ 	.byte	0xff
	.zero		1


	//   ....[129]....
        /*0920*/ 	.word	0x00009940
        /*0924*/ 	.word	0x00000000
        /*0928*/ 	.word	0x00000060
        /*092c*/ 	.short	0x010a
        /*092e*/ 	.byte	0xff
	.zero		1


	//   ....[130]....
        /*0930*/ 	.word	0x000099a0
        /*0934*/ 	.word	0x00000000
        /*0938*/ 	.word	0x00000068
        /*093c*/ 	.short	0x010a
        /*093e*/ 	.byte	0xff
	.zero		1


	//   ....[131]....
        /*0940*/ 	.word	0x00009a00
        /*0944*/ 	.word	0x00000000
        /*0948*/ 	.word	0x00000070
        /*094c*/ 	.short	0x010a
        /*094e*/ 	.byte	0xff
	.zero		1


	//   ....[132]....
        /*0950*/ 	.word	0x00009a50
        /*0954*/ 	.word	0x00000000
        /*0958*/ 	.word	0x00000090
        /*095c*/ 	.short	0x010a
        /*095e*/ 	.byte	0xff
	.zero		1


	//   ....[133]....
        /*0960*/ 	.word	0x00009ab0
        /*0964*/ 	.word	0x00000002
        /*0968*/ 	.word	0x00000040
        /*096c*/ 	.short	0x010a
        /*096e*/ 	.byte	0xff
	.zero		1


	//   ....[134]....
        /*0970*/ 	.word	0x00009b00
        /*0974*/ 	.word	0x00000040
        /*0978*/ 	.word	0x000000b0
        /*097c*/ 	.short	0x010a
        /*097e*/ 	.byte	0xff
	.zero		1


	//   ....[135]....
        /*0980*/ 	.word	0x00009b50
        /*0984*/ 	.word	0x00000002
        /*0988*/ 	.word	0x00000040
        /*098c*/ 	.short	0x010a
        /*098e*/ 	.byte	0xff
	.zero		1


	//   ....[136]....
        /*0990*/ 	.word	0x00009ba0
        /*0994*/ 	.word	0x00000000
        /*0998*/ 	.word	0x00000040
        /*099c*/ 	.short	0x010a
        /*099e*/ 	.byte	0xff
	.zero		1


	//   ....[137]....
        /*09a0*/ 	.word	0x00009bf0
        /*09a4*/ 	.word	0x00000000
        /*09a8*/ 	.word	0x00000040
        /*09ac*/ 	.short	0x010a
        /*09ae*/ 	.byte	0xff
	.zero		1


	//----- nvinfo : EIATTR_NUM_MBARRIERS
	.align		4
.L_47:
        /*09b0*/ 	.byte	0x03, 0x38
        /*09b2*/ 	.short	0x0022


	//----- nvinfo : EIATTR_EXIT_INSTR_OFFSETS
	.align		4
        /*09b4*/ 	.byte	0x04, 0x1c
        /*09b6*/ 	.short	(.L_49 - .L_48)


	//   ....[0]....
.L_48:
        /*09b8*/ 	.word	0x000028f0


	//   ....[1]....
        /*09bc*/ 	.word	0x00002df0


	//   ....[2]....
        /*09c0*/ 	.word	0x00002e50


	//   ....[3]....
        /*09c4*/ 	.word	0x00003d60


	//   ....[4]....
        /*09c8*/ 	.word	0x00004d60


	//   ....[5]....
        /*09cc*/ 	.word	0x00004da0


	//   ....[6]....
        /*09d0*/ 	.word	0x00008f60


	//   ....[7]....
        /*09d4*/ 	.word	0x00008fe0


	//   ....[8]....
        /*09d8*/ 	.word	0x00009010


	//   ....[9]....
        /*09dc*/ 	.word	0x00009080


	//----- nvinfo : EIATTR_MAX_THREADS
	.align		4
.L_49:
        /*09e0*/ 	.byte	0x04, 0x05
        /*09e2*/ 	.short	(.L_51 - .L_50)
.L_50:
        /*09e4*/ 	.word	0x00000100
        /*09e8*/ 	.word	0x00000001
        /*09ec*/ 	.word	0x00000001


	//----- nvinfo : EIATTR_CRS_STACK_SIZE
	.align		4
.L_51:
        /*09f0*/ 	.byte	0x04, 0x1e
        /*09f2*/ 	.short	(.L_53 - .L_52)
.L_52:
        /*09f4*/ 	.word	0x00000000


	//----- nvinfo : EIATTR_CBANK_PARAM_SIZE
	.align		4
.L_53:
        /*09f8*/ 	.byte	0x03, 0x19
        /*09fa*/ 	.short	0x0800


	//----- nvinfo : EIATTR_PARAM_CBANK
	.align		4
        /*09fc*/ 	.byte	0x04, 0x0a
        /*09fe*/ 	.short	(.L_55 - .L_54)
	.align		4
.L_54:
        /*0a00*/ 	.word	index@(.nv.constant0._ZN7cutlass13device_kernelINS_4gemm6kernel13GemmUniversalIN4cute5tupleIJiiiiEEENS1_10collective13CollectiveMmaINS1_35MainloopSm100TmaUmmaWarpSpecializedILi4ELi2ELi4ENS5_IJNS4_1CILi1EEENSA_ILi2EEESB_EEEEENS5_IJNSA_ILi128EEESF_NSA_ILi64EEEEEENS_6half_tENS5_IJSB_llEEESI_SJ_NS4_8TiledMMAINS4_8MMA_AtomIJNS4_20SM100_MMA_F16BF16_SSISI_SI_fLi128ELi128ELNS4_4UMMA5MajorE1ELSO_1ELNSN_7ScaleInE0ELSP_0EEEEEENS4_6LayoutINS5_IJSB_SB_SB_EEENS5_IJNSA_ILi0EEESU_SU_EEEEENS5_IJNS4_10UnderscoreESX_SX_EEEEENS4_23SM90_TMA_LOAD_MULTICASTENS4_14ComposedLayoutINS4_7SwizzleILi3ELi4ELi3EEENS4_18smem_ptr_flag_bitsILi16EEENSS_INS5_IJSG_NSA_ILi8EEEEEENS5_IJSB_SG_EEEEEEEvNS4_8identityENS4_13SM90_TMA_LOADES1A_vS1B_EENS_8epilogue10collective18CollectiveEpilogueINS1E_23Sm100TmaWarpSpecializedILi4ELi2ELi32ELb1ELb0EEEJSH_NS5_IJNSS_ISF_SB_EENSS_INSA_ILi32EEESB_EEEEESI_NS5_IJlSB_lEEESI_S1N_NS1E_6fusion15FusionCallbacksIS1I_NS1O_17LinearCombinationISI_fSI_fLNS_15FloatRoundStyleE2EEESH_S1M_JEEENS4_5SM1004TMEM4LOAD26SM100_TMEM_LOAD_32dp32b32xES1C_NS11_INS12_ILi2ELi4ELi3EEES15_NSS_INS5_IJS16_S1K_EEENS5_IJS1K_SB_EEEEEEENS4_39AutoVectorizingCopyWithAssumedAlignmentILi128EEENS4_14SM90_TMA_STOREES22_S24_S24_EEEvvEEEEvNT_6ParamsE)
        /*0a04*/ 	.short	0x0380
        /*0a06*/ 	.short	0x0800


	//----- nvinfo : EIATTR_SW_WAR
	.align		4
.L_55:
        /*0a08*/ 	.byte	0x04, 0x36
        /*0a0a*/ 	.short	(.L_57 - .L_56)
.L_56:
        /*0a0c*/ 	.word	0x00000008
.L_57:


//--------------------- .nv.callgraph             --------------------------
	.section	.nv.callgraph,"",@"SHT_CUDA_CALLGRAPH"
	.align	4
	.sectionentsize	8
	.align		4
        /*0000*/ 	.word	0x00000000
	.align		4
        /*0004*/ 	.word	0xffffffff
	.align		4
        /*0008*/ 	.word	index@(_ZN7cutlass13device_kernelINS_4gemm6kernel13GemmUniversalIN4cute5tupleIJiiiiEEENS1_10collective13CollectiveMmaINS1_35MainloopSm100TmaUmmaWarpSpecializedILi4ELi2ELi4ENS5_IJNS4_1CILi1EEENSA_ILi2EEESB_EEEEENS5_IJNSA_ILi128EEESF_NSA_ILi64EEEEEENS_6half_tENS5_IJSB_llEEESI_SJ_NS4_8TiledMMAINS4_8MMA_AtomIJNS4_20SM100_MMA_F16BF16_SSISI_SI_fLi128ELi128ELNS4_4UMMA5MajorE1ELSO_1ELNSN_7ScaleInE0ELSP_0EEEEEENS4_6LayoutINS5_IJSB_SB_SB_EEENS5_IJNSA_ILi0EEESU_SU_EEEEENS5_IJNS4_10UnderscoreESX_SX_EEEEENS4_23SM90_TMA_LOAD_MULTICASTENS4_14ComposedLayoutINS4_7SwizzleILi3ELi4ELi3EEENS4_18smem_ptr_flag_bitsILi16EEENSS_INS5_IJSG_NSA_ILi8EEEEEENS5_IJSB_SG_EEEEEEEvNS4_8identityENS4_13SM90_TMA_LOADES1A_vS1B_EENS_8epilogue10collective18CollectiveEpilogueINS1E_23Sm100TmaWarpSpecializedILi4ELi2ELi32ELb1ELb0EEEJSH_NS5_IJNSS_ISF_SB_EENSS_INSA_ILi32EEESB_EEEEESI_NS5_IJlSB_lEEESI_S1N_NS1E_6fusion15FusionCallbacksIS1I_NS1O_17LinearCombinationISI_fSI_fLNS_15FloatRoundStyleE2EEESH_S1M_JEEENS4_5SM1004TMEM4LOAD26SM100_TMEM_LOAD_32dp32b32xES1C_NS11_INS12_ILi2ELi4ELi3EEES15_NSS_INS5_IJS16_S1K_EEENS5_IJS1K_SB_EEEEEEENS4_39AutoVectorizingCopyWithAssumedAlignmentILi128EEENS4_14SM90_TMA_STOREES22_S24_S24_EEEvvEEEEvNT_6ParamsE)
	.align		4
        /*000c*/ 	.word	index@(__assertfail)
	.align		4
        /*0010*/ 	.word	0x00000000
	.align		4
        /*0014*/ 	.word	0xfffffffe
	.align		4
        /*0018*/ 	.word	0x00000000
	.align		4
        /*001c*/ 	.word	0xfffffffd
	.align		4
        /*0020*/ 	.word	0x00000000
	.align		4
        /*0024*/ 	.word	0xfffffffc


//--------------------- .nv.constant4             --------------------------
	.section	.nv.constant4,"a",@progbits
	.align	8
	.align		8
.nv.constant4:
        /*0000*/ 	.dword	__assertfail
	.align		8
        /*0008*/ 	.dword	__unnamed_1
	.align		8
        /*0010*/ 	.dword	__unnamed_2
	.align		8
        /*0018*/ 	.dword	_ZN40_INTERNAL_9c9141f4_4_k_cu_3cbad5be_343244cuda3std3__45__cpo5beginE
	.align		8
        /*0020*/ 	.dword	_ZN40_INTERNAL_9c9141f4_4_k_cu_3cbad5be_343244cuda3std3__45__cpo3endE
	.align		8
        /*0028*/ 	.dword	_ZN40_INTERNAL_9c9141f4_4_k_cu_3cbad5be_343244cuda3std3__45__cpo6cbeginE
	.align		8
        /*0030*/ 	.dword	_ZN40_INTERNAL_9c9141f4_4_k_cu_3cbad5be_343244cuda3std3__45__cpo4cendE
	.align		8
        /*0038*/ 	.dword	_ZN40_INTERNAL_9c9141f4_4_k_cu_3cbad5be_343244cuda3std3__442_GLOBAL__N__9c9141f4_4_k_cu_3cbad5be_343246ignoreE
	.align		8
        /*0040*/ 	.dword	_ZN40_INTERNAL_9c9141f4_4_k_cu_3cbad5be_343244cuda3std3__419piecewise_constructE
	.align		8
        /*0048*/ 	.dword	_ZN40_INTERNAL_9c9141f4_4_k_cu_3cbad5be_343244cuda3std3__48in_placeE
	.align		8
        /*0050*/ 	.dword	_ZN40_INTERNAL_9c9141f4_4_k_cu_3cbad5be_343244cuda3std6ranges3__45__cpo4swapE
	.align		8
        /*0058*/ 	.dword	_ZN40_INTERNAL_9c9141f4_4_k_cu_3cbad5be_343244cuda3std6ranges3__45__cpo9iter_moveE
	.align		8
        /*0060*/ 	.dword	_ZN40_INTERNAL_9c9141f4_4_k_cu_3cbad5be_343244cute7productE
	.align		8
        /*0068*/ 	.dword	_ZN40_INTERNAL_9c9141f4_4_k_cu_3cbad5be_343244cute1_E
	.align		8
        /*0070*/ 	.dword	$str$25
	.align		8
        /*0078*/ 	.dword	$str$26
	.align		8
        /*0080*/ 	.dword	$str$27
	.align		8
        /*0088*/ 	.dword	$str$28


//--------------------- .text._ZN7cutlass13device_kernelINS_4gemm6kernel13GemmUniversalIN4cute5tupleIJiiiiEEENS1_10collective13CollectiveMmaINS1_35MainloopSm100TmaUmmaWarpSpecializedILi4ELi2ELi4ENS5_IJNS4_1CILi1EEENSA_ILi2EEESB_EEEEENS5_IJNSA_ILi128EEESF_NSA_ILi64EEEEEENS_6half_tENS5_IJSB_llEEESI_SJ_NS4_8TiledMMAINS4_8MMA_AtomIJNS4_20SM100_MMA_F16BF16_SSISI_SI_fLi128ELi128ELNS4_4UMMA5MajorE1ELSO_1ELNSN_7ScaleInE0ELSP_0EEEEEENS4_6LayoutINS5_IJSB_SB_SB_EEENS5_IJNSA_ILi0EEESU_SU_EEEEENS5_IJNS4_10UnderscoreESX_SX_EEEEENS4_23SM90_TMA_LOAD_MULTICASTENS4_14ComposedLayoutINS4_7SwizzleILi3ELi4ELi3EEENS4_18smem_ptr_flag_bitsILi16EEENSS_INS5_IJSG_NSA_ILi8EEEEEENS5_IJSB_SG_EEEEEEEvNS4_8identityENS4_13SM90_TMA_LOADES1A_vS1B_EENS_8epilogue10collective18CollectiveEpilogueINS1E_23Sm100TmaWarpSpecializedILi4ELi2ELi32ELb1ELb0EEEJSH_NS5_IJNSS_ISF_SB_EENSS_INSA_ILi32EEESB_EEEEESI_NS5_IJlSB_lEEESI_S1N_NS1E_6fusion15FusionCallbacksIS1I_NS1O_17LinearCombinationISI_fSI_fLNS_15FloatRoundStyleE2EEESH_S1M_JEEENS4_5SM1004TMEM4LOAD26SM100_TMEM_LOAD_32dp32b32xES1C_NS11_INS12_ILi2ELi4ELi3EEES15_NSS_INS5_IJS16_S1K_EEENS5_IJS1K_SB_EEEEEEENS4_39AutoVectorizingCopyWithAssumedAlignmentILi128EEENS4_14SM90_TMA_STOREES22_S24_S24_EEEvvEEEEvNT_6ParamsE --------------------------
	.section	.text._ZN7cutlass13device_kernelINS_4gemm6kernel13GemmUniversalIN4cute5tupleIJiiiiEEENS1_10collective13CollectiveMmaINS1_35MainloopSm100TmaUmmaWarpSpecializedILi4ELi2ELi4ENS5_IJNS4_1CILi1EEENSA_ILi2EEESB_EEEEENS5_IJNSA_ILi128EEESF_NSA_ILi64EEEEEENS_6half_tENS5_IJSB_llEEESI_SJ_NS4_8TiledMMAINS4_8MMA_AtomIJNS4_20SM100_MMA_F16BF16_SSISI_SI_fLi128ELi128ELNS4_4UMMA5MajorE1ELSO_1ELNSN_7ScaleInE0ELSP_0EEEEEENS4_6LayoutINS5_IJSB_SB_SB_EEENS5_IJNSA_ILi0EEESU_SU_EEEEENS5_IJNS4_10UnderscoreESX_SX_EEEEENS4_23SM90_TMA_LOAD_MULTICASTENS4_14ComposedLayoutINS4_7SwizzleILi3ELi4ELi3EEENS4_18smem_ptr_flag_bitsILi16EEENSS_INS5_IJSG_NSA_ILi8EEEEEENS5_IJSB_SG_EEEEEEEvNS4_8identityENS4_13SM90_TMA_LOADES1A_vS1B_EENS_8epilogue10collective18CollectiveEpilogueINS1E_23Sm100TmaWarpSpecializedILi4ELi2ELi32ELb1ELb0EEEJSH_NS5_IJNSS_ISF_SB_EENSS_INSA_ILi32EEESB_EEEEESI_NS5_IJlSB_lEEESI_S1N_NS1E_6fusion15FusionCallbacksIS1I_NS1O_17LinearCombinationISI_fSI_fLNS_15FloatRoundStyleE2EEESH_S1M_JEEENS4_5SM1004TMEM4LOAD26SM100_TMEM_LOAD_32dp32b32xES1C_NS11_INS12_ILi2ELi4ELi3EEES15_NSS_INS5_IJS16_S1K_EEENS5_IJS1K_SB_EEEEEEENS4_39AutoVectorizingCopyWithAssumedAlignmentILi128EEENS4_14SM90_TMA_STOREES22_S24_S24_EEEvvEEEEvNT_6ParamsE,"ax",@progbits
	.align	128
.text._ZN7cutlass13device_kernelINS_4gemm6kernel13GemmUniversalIN4cute5tupleIJiiiiEEENS1_10collective13CollectiveMmaINS1_35MainloopSm100TmaUmmaWarpSpecializedILi4ELi2ELi4ENS5_IJNS4_1CILi1EEENSA_ILi2EEESB_EEEEENS5_IJNSA_ILi128EEESF_NSA_ILi64EEEEEENS_6half_tENS5_IJSB_llEEESI_SJ_NS4_8TiledMMAINS4_8MMA_AtomIJNS4_20SM100_MMA_F16BF16_SSISI_SI_fLi128ELi128ELNS4_4UMMA5MajorE1ELSO_1ELNSN_7ScaleInE0ELSP_0EEEEEENS4_6LayoutINS5_IJSB_SB_SB_EEENS5_IJNSA_ILi0EEESU_SU_EEEEENS5_IJNS4_10UnderscoreESX_SX_EEEEENS4_23SM90_TMA_LOAD_MULTICASTENS4_14ComposedLayoutINS4_7SwizzleILi3ELi4ELi3EEENS4_18smem_ptr_flag_bitsILi16EEENSS_INS5_IJSG_NSA_ILi8EEEEEENS5_IJSB_SG_EEEEEEEvNS4_8identityENS4_13SM90_TMA_LOADES1A_vS1B_EENS_8epilogue10collective18CollectiveEpilogueINS1E_23Sm100TmaWarpSpecializedILi4ELi2ELi32ELb1ELb0EEEJSH_NS5_IJNSS_ISF_SB_EENSS_INSA_ILi32EEESB_EEEEESI_NS5_IJlSB_lEEESI_S1N_NS1E_6fusion15FusionCallbacksIS1I_NS1O_17LinearCombinationISI_fSI_fLNS_15FloatRoundStyleE2EEESH_S1M_JEEENS4_5SM1004TMEM4LOAD26SM100_TMEM_LOAD_32dp32b32xES1C_NS11_INS12_ILi2ELi4ELi3EEES15_NSS_INS5_IJS16_S1K_EEENS5_IJS1K_SB_EEEEEEENS4_39AutoVectorizingCopyWithAssumedAlignmentILi128EEENS4_14SM90_TMA_STOREES22_S24_S24_EEEvvEEEEvNT_6ParamsE:
        .type           _ZN7cutlass13device_kernelINS_4gemm6kernel13GemmUniversalIN4cute5tupleIJiiiiEEENS1_10collective13CollectiveMmaINS1_35MainloopSm100TmaUmmaWarpSpecializedILi4ELi2ELi4ENS5_IJNS4_1CILi1EEENSA_ILi2EEESB_EEEEENS5_IJNSA_ILi128EEESF_NSA_ILi64EEEEEENS_6half_tENS5_IJSB_llEEESI_SJ_NS4_8TiledMMAINS4_8MMA_AtomIJNS4_20SM100_MMA_F16BF16_SSISI_SI_fLi128ELi128ELNS4_4UMMA5MajorE1ELSO_1ELNSN_7ScaleInE0ELSP_0EEEEEENS4_6LayoutINS5_IJSB_SB_SB_EEENS5_IJNSA_ILi0EEESU_SU_EEEEENS5_IJNS4_10UnderscoreESX_SX_EEEEENS4_23SM90_TMA_LOAD_MULTICASTENS4_14ComposedLayoutINS4_7SwizzleILi3ELi4ELi3EEENS4_18smem_ptr_flag_bitsILi16EEENSS_INS5_IJSG_NSA_ILi8EEEEEENS5_IJSB_SG_EEEEEEEvNS4_8identityENS4_13SM90_TMA_LOADES1A_vS1B_EENS_8epilogue10collective18CollectiveEpilogueINS1E_23Sm100TmaWarpSpecializedILi4ELi2ELi32ELb1ELb0EEEJSH_NS5_IJNSS_ISF_SB_EENSS_INSA_ILi32EEESB_EEEEESI_NS5_IJlSB_lEEESI_S1N_NS1E_6fusion15FusionCallbacksIS1I_NS1O_17LinearCombinationISI_fSI_fLNS_15FloatRoundStyleE2EEESH_S1M_JEEENS4_5SM1004TMEM4LOAD26SM100_TMEM_LOAD_32dp32b32xES1C_NS11_INS12_ILi2ELi4ELi3EEES15_NSS_INS5_IJS16_S1K_EEENS5_IJS1K_SB_EEEEEEENS4_39AutoVectorizingCopyWithAssumedAlignmentILi128EEENS4_14SM90_TMA_STOREES22_S24_S24_EEEvvEEEEvNT_6ParamsE,@function
        .size           _ZN7cutlass13device_kernelINS_4gemm6kernel13GemmUniversalIN4cute5tupleIJiiiiEEENS1_10collective13CollectiveMmaINS1_35MainloopSm100TmaUmmaWarpSpecializedILi4ELi2ELi4ENS5_IJNS4_1CILi1EEENSA_ILi2EEESB_EEEEENS5_IJNSA_ILi128EEESF_NSA_ILi64EEEEEENS_6half_tENS5_IJSB_llEEESI_SJ_NS4_8TiledMMAINS4_8MMA_AtomIJNS4_20SM100_MMA_F16BF16_SSISI_SI_fLi128ELi128ELNS4_4UMMA5MajorE1ELSO_1ELNSN_7ScaleInE0ELSP_0EEEEEENS4_6LayoutINS5_IJSB_SB_SB_EEENS5_IJNSA_ILi0EEESU_SU_EEEEENS5_IJNS4_10UnderscoreESX_SX_EEEEENS4_23SM90_TMA_LOAD_MULTICASTENS4_14ComposedLayoutINS4_7SwizzleILi3ELi4ELi3EEENS4_18smem_ptr_flag_bitsILi16EEENSS_INS5_IJSG_NSA_ILi8EEEEEENS5_IJSB_SG_EEEEEEEvNS4_8identityENS4_13SM90_TMA_LOADES1A_vS1B_EENS_8epilogue10collective18CollectiveEpilogueINS1E_23Sm100TmaWarpSpecializedILi4ELi2ELi32ELb1ELb0EEEJSH_NS5_IJNSS_ISF_SB_EENSS_INSA_ILi32EEESB_EEEEESI_NS5_IJlSB_lEEESI_S1N_NS1E_6fusion15FusionCallbacksIS1I_NS1O_17LinearCombinationISI_fSI_fLNS_15FloatRoundStyleE2EEESH_S1M_JEEENS4_5SM1004TMEM4LOAD26SM100_TMEM_LOAD_32dp32b32xES1C_NS11_INS12_ILi2ELi4ELi3EEES15_NSS_INS5_IJS16_S1K_EEENS5_IJS1K_SB_EEEEEEENS4_39AutoVectorizingCopyWithAssumedAlignmentILi128EEENS4_14SM90_TMA_STOREES22_S24_S24_EEEvvEEEEvNT_6ParamsE,(.L_x_183 - _ZN7cutlass13device_kernelINS_4gemm6kernel13GemmUniversalIN4cute5tupleIJiiiiEEENS1_10collective13CollectiveMmaINS1_35MainloopSm100TmaUmmaWarpSpecializedILi4ELi2ELi4ENS5_IJNS4_1CILi1EEENSA_ILi2EEESB_EEEEENS5_IJNSA_ILi128EEESF_NSA_ILi64EEEEEENS_6half_tENS5_IJSB_llEEESI_SJ_NS4_8TiledMMAINS4_8MMA_AtomIJNS4_20SM100_MMA_F16BF16_SSISI_SI_fLi128ELi128ELNS4_4UMMA5MajorE1ELSO_1ELNSN_7ScaleInE0ELSP_0EEEEEENS4_6LayoutINS5_IJSB_SB_SB_EEENS5_IJNSA_ILi0EEESU_SU_EEEEENS5_IJNS4_10UnderscoreESX_SX_EEEEENS4_23SM90_TMA_LOAD_MULTICASTENS4_14ComposedLayoutINS4_7SwizzleILi3ELi4ELi3EEENS4_18smem_ptr_flag_bitsILi16EEENSS_INS5_IJSG_NSA_ILi8EEEEEENS5_IJSB_SG_EEEEEEEvNS4_8identityENS4_13SM90_TMA_LOADES1A_vS1B_EENS_8epilogue10collective18CollectiveEpilogueINS1E_23Sm100TmaWarpSpecializedILi4ELi2ELi32ELb1ELb0EEEJSH_NS5_IJNSS_ISF_SB_EENSS_INSA_ILi32EEESB_EEEEESI_NS5_IJlSB_lEEESI_S1N_NS1E_6fusion15FusionCallbacksIS1I_NS1O_17LinearCombinationISI_fSI_fLNS_15FloatRoundStyleE2EEESH_S1M_JEEENS4_5SM1004TMEM4LOAD26SM100_TMEM_LOAD_32dp32b32xES1C_NS11_INS12_ILi2ELi4ELi3EEES15_NSS_INS5_IJS16_S1K_EEENS5_IJS1K_SB_EEEEEEENS4_39AutoVectorizingCopyWithAssumedAlignmentILi128EEENS4_14SM90_TMA_STOREES22_S24_S24_EEEvvEEEEvNT_6ParamsE)
        .other          _ZN7cutlass13device_kernelINS_4gemm6kernel13GemmUniversalIN4cute5tupleIJiiiiEEENS1_10collective13CollectiveMmaINS1_35MainloopSm100TmaUmmaWarpSpecializedILi4ELi2ELi4ENS5_IJNS4_1CILi1EEENSA_ILi2EEESB_EEEEENS5_IJNSA_ILi128EEESF_NSA_ILi64EEEEEENS_6half_tENS5_IJSB_llEEESI_SJ_NS4_8TiledMMAINS4_8MMA_AtomIJNS4_20SM100_MMA_F16BF16_SSISI_SI_fLi128ELi128ELNS4_4UMMA5MajorE1ELSO_1ELNSN_7ScaleInE0ELSP_0EEEEEENS4_6LayoutINS5_IJSB_SB_SB_EEENS5_IJNSA_ILi0EEESU_SU_EEEEENS5_IJNS4_10UnderscoreESX_SX_EEEEENS4_23SM90_TMA_LOAD_MULTICASTENS4_14ComposedLayoutINS4_7SwizzleILi3ELi4ELi3EEENS4_18smem_ptr_flag_bitsILi16EEENSS_INS5_IJSG_NSA_ILi8EEEEEENS5_IJSB_SG_EEEEEEEvNS4_8identityENS4_13SM90_TMA_LOADES1A_vS1B_EENS_8epilogue10collective18CollectiveEpilogueINS1E_23Sm100TmaWarpSpecializedILi4ELi2ELi32ELb1ELb0EEEJSH_NS5_IJNSS_ISF_SB_EENSS_INSA_ILi32EEESB_EEEEESI_NS5_IJlSB_lEEESI_S1N_NS1E_6fusion15FusionCallbacksIS1I_NS1O_17LinearCombinationISI_fSI_fLNS_15FloatRoundStyleE2EEESH_S1M_JEEENS4_5SM1004TMEM4LOAD26SM100_TMEM_LOAD_32dp32b32xES1C_NS11_INS12_ILi2ELi4ELi3EEES15_NSS_INS5_IJS16_S1K_EEENS5_IJS1K_SB_EEEEEEENS4_39AutoVectorizingCopyWithAssumedAlignmentILi128EEENS4_14SM90_TMA_STOREES22_S24_S24_EEEvvEEEEvNT_6ParamsE,@"STO_CUDA_ENTRY STV_DEFAULT"
_ZN7cutlass13device_kernelINS_4gemm6kernel13GemmUniversalIN4cute5tupleIJiiiiEEENS1_10collective13CollectiveMmaINS1_35MainloopSm100TmaUmmaWarpSpecializedILi4ELi2ELi4ENS5_IJNS4_1CILi1EEENSA_ILi2EEESB_EEEEENS5_IJNSA_ILi128EEESF_NSA_ILi64EEEEEENS_6half_tENS5_IJSB_llEEESI_SJ_NS4_8TiledMMAINS4_8MMA_AtomIJNS4_20SM100_MMA_F16BF16_SSISI_SI_fLi128ELi128ELNS4_4UMMA5MajorE1ELSO_1ELNSN_7ScaleInE0ELSP_0EEEEEENS4_6LayoutINS5_IJSB_SB_SB_EEENS5_IJNSA_ILi0EEESU_SU_EEEEENS5_IJNS4_10UnderscoreESX_SX_EEEEENS4_23SM90_TMA_LOAD_MULTICASTENS4_14ComposedLayoutINS4_7SwizzleILi3ELi4ELi3EEENS4_18smem_ptr_flag_bitsILi16EEENSS_INS5_IJSG_NSA_ILi8EEEEEENS5_IJSB_SG_EEEEEEEvNS4_8identityENS4_13SM90_TMA_LOADES1A_vS1B_EENS_8epilogue10collective18CollectiveEpilogueINS1E_23Sm100TmaWarpSpecializedILi4ELi2ELi32ELb1ELb0EEEJSH_NS5_IJNSS_ISF_SB_EENSS_INSA_ILi32EEESB_EEEEESI_NS5_IJlSB_lEEESI_S1N_NS1E_6fusion15FusionCallbacksIS1I_NS1O_17LinearCombinationISI_fSI_fLNS_15FloatRoundStyleE2EEESH_S1M_JEEENS4_5SM1004TMEM4LOAD26SM100_TMEM_LOAD_32dp32b32xES1C_NS11_INS12_ILi2ELi4ELi3EEES15_NSS_INS5_IJS16_S1K_EEENS5_IJS1K_SB_EEEEEEENS4_39AutoVectorizingCopyWithAssumedAlignmentILi128EEENS4_14SM90_TMA_STOREES22_S24_S24_EEEvvEEEEvNT_6ParamsE:
[----:B------:R-:W1:Y:S01]  /*0000*/  LDC R1, c[0x0][0x37c] ;  /* 0x0000df00ff017b82 */ /* 0x000e620000000800 */
[----:B------:R-:W2:Y:S01]  /*0010*/  S2R R101, SR_TID.X ;  /* 0x0000000000657919 */ /* 0x000ea20000002100 */
[----:B------:R-:W3:Y:S01]  /*0020*/  LDCU.64 UR6, c[0x0][0x890] ;  /* 0x00011200ff0677ac */ /* 0x000ee20008000a00 */
[----:B------:R-:W-:Y:S02]  /*0030*/  PRMT R88, RZ, 0x7610, R88 ;  /* 0x00007610ff587816 */ /* 0x000fe40000000058 */
[----:B------:R-:W-:Y:S01]  /*0040*/  ELECT P5, URZ, PT ;  /* 0x0000000000ff782f */ /* 0x000fe200038a0000 */
[----:B------:R-:W4:Y:S01]  /*0050*/  LDCU.64 UR46, c[0x0][0x358] ;  /* 0x00006b00ff2e77ac */ /* 0x000f220008000a00 */
[----:B---3--:R-:W-:-:S04]  /*0060*/  UISETP.NE.U32.AND UP0, UPT, UR6, URZ, UPT ;  /* 0x000000ff0600728c */ /* 0x008fc8000bf05070 */
[----:B------:R-:W-:Y:S01]  /*0070*/  UISETP.NE.AND.EX UP0, UPT, UR7, URZ, UPT, UP0 ;  /* 0x000000ff0700728c */ /* 0x000fe2000bf05300 */
[----:B--2---:R-:W-:-:S05]  /*0080*/  SHF.R.U32.HI R92, RZ, 0x5, R101 ;  /* 0x00000005ff5c7819 */ /* 0x004fca0000011665 */
[----:B------:R-:W2:Y:S02]  /*0090*/  SHFL.IDX PT, R0, R92, RZ, 0x1f ;  /* 0x00001fff5c007589 */ /* 0x000ea400000e0000 */
[----:B--2---:R-:W-:Y:S01]  /*00a0*/  R2UR UR5, R0 ;  /* 0x00000000000572ca */ /* 0x004fe200000e0000 */
[----:B-1--4-:R-:W-:-:S14]  /*00b0*/  BRA.U UP0, `(.L_x_0) ;  /* 0x00000001002c7547 */ /* 0x012fdc000b800000 */
[----:B------:R-:W1:Y:S02]  /*00c0*/  LDCU.64 UR8, c[0x0][0x888] ;  /* 0x00011100ff0877ac */ /* 0x000e640008000a00 */
[----:B-1----:R-:W-:-:S04]  /*00d0*/  UISETP.NE.U32.AND UP0, UPT, UR8, URZ, UPT ;  /* 0x000000ff0800728c */ /* 0x002fc8000bf05070 */
[----:B------:R-:W-:-:S09]  /*00e0*/  UISETP.NE.AND.EX UP0, UPT, UR9, URZ, UPT, UP0 ;  /* 0x000000ff0900728c */ /* 0x000fd2000bf05300 */
[----:B------:R-:W-:Y:S05]  /*00f0*/  BRA.U !UP0, `(.L_x_1) ;  /* 0x0000000108107547 */ /* 0x000fea000b800000 */
[----:B------:R-:W1:Y:S02]  /*0100*/  LDC.64 R2, c[0x0][0x888] ;  /* 0x00022200ff027b82 */ /* 0x000e640000000a00 */
[----:B-1----:R1:W5:Y:S01]  /*0110*/  LDG.E R49, desc[UR46][R2.64] ;  /* 0x0000002e02317981 */ /* 0x002362000c1e1900 */
[----:B------:R-:W-:Y:S01]  /*0120*/  HFMA2 R88, -RZ, RZ, 0, 5.9604644775390625e-08 ;  /* 0x00000001ff587431 */ /* 0x000fe200000001ff */
[----:B------:R-:W-:Y:S05]  /*0130*/  BRA `(.L_x_0) ;  /* 0x00000000000c7947 */ /* 0x000fea0003800000 */
.L_x_1:
[----:B------:R-:W1:Y:S01]  /*0140*/  LDCU UR4, c[0x0][0x880] ;  /* 0x00011000ff0477ac */ /* 0x000e620008000800 */
[----:B------:R-:W-:Y:S01]  /*0150*/  HFMA2 R88, -RZ, RZ, 0, 5.9604644775390625e-08 ;  /* 0x00000001ff587431 */ /* 0x000fe200000001ff */
[----:B-1----:R-:W-:Y:S02]  /*0160*/  MOV R49, UR4 ;  /* 0x0000000400317c02 */ /* 0x002fe40008000f00 */
.L_x_0:
[----:B------:R-:W2:Y:S02]  /*0170*/  LDCU.64 UR8, c[0x0][0x8b0] ;  /* 0x00011600ff0877ac */ /* 0x000ea40008000a00 */
[----:B--2---:R-:W-:-:S04]  /*0180*/  UISETP.NE.U32.AND UP0, UPT, UR8, URZ, UPT ;  /* 0x000000ff0800728c */ /* 0x004fc8000bf05070 */
[----:B------:R-:W-:-:S09]  /*0190*/  UISETP.NE.AND.EX UP0, UPT, UR9, URZ, UPT, UP0 ;  /* 0x000000ff0900728c */ /* 0x000fd2000bf05300 */
[----:B------:R-:W-:Y:S05]  /*01a0*/  BRA.U UP0, `(.L_x_2) ;  /* 0x0000000100247547 */ /* 0x000fea000b800000 */
[----:B------:R-:W2:Y:S02]  /*01b0*/  LDCU.64 UR8, c[0x0][0x8a8] ;  /* 0x00011500ff0877ac */ /* 0x000ea40008000a00 */
[----:B--2---:R-:W-:-:S04]  /*01c0*/  UISETP.NE.U32.AND UP0, UPT, UR8, URZ, UPT ;  /* 0x000000ff0800728c */ /* 0x004fc8000bf05070 */
[----:B------:R-:W-:-:S09]  /*01d0*/  UISETP.NE.AND.EX UP0, UPT, UR9, URZ, UPT, UP0 ;  /* 0x000000ff0900728c */ /* 0x000fd2000bf05300 */
[----:B------:R-:W-:Y:S05]  /*01e0*/  BRA.U !UP0, `(.L_x_3) ;  /* 0x00000001080c7547 */ /* 0x000fea000b800000 */
[----:B-1----:R-:W1:Y:S02]  /*01f0*/  LDC.64 R2, c[0x0][0x8a8] ;  /* 0x00022a00ff027b82 */ /* 0x002e640000000a00 */
[----:B-1----:R2:W5:Y:S01]  /*0200*/  LDG.E R47, desc[UR46][R2.64] ;  /* 0x0000002e022f7981 */ /* 0x002562000c1e1900 */
[----:B------:R-:W-:Y:S05]  /*0210*/  BRA `(.L_x_2) ;  /* 0x0000000000087947 */ /* 0x000fea0003800000 */
.L_x_3:
[----:B------:R-:W2:Y:S02]  /*0220*/  LDCU UR4, c[0x0][0x8a0] ;  /* 0x00011400ff0477ac */ /* 0x000ea40008000800 */
[----:B--2---:R-:W-:Y:S02]  /*0230*/  MOV R47, UR4 ;  /* 0x00000004002f7c02 */ /* 0x004fe40008000f00 */
.L_x_2:
[----:B------:R-:W-:Y:S01]  /*0240*/  IMAD.U32 R0, RZ, RZ, UR5 ;  /* 0x00000005ff007e24 */ /* 0x000fe2000f8e00ff */
[----:B------:R-:W-:Y:S04]  /*0250*/  BSSY.RECONVERGENT B0, `(.L_x_4) ;  /* 0x000000c000007945 */ /* 0x000fe80003800200 */
[C---:B------:R-:W-:Y:S02]  /*0260*/  ISETP.NE.OR P1, PT, R0.reuse, 0x1, !P5 ;  /* 0x000000010000780c */ /* 0x040fe40006f25670 */
[----:B------:R-:W-:-:S11]  /*0270*/  ISETP.NE.OR P0, PT, R0, 0x3, !P5 ;  /* 0x000000030000780c */ /* 0x000fd60006f05670 */
[----:B------:R-:W-:Y:S05]  /*0280*/  @P1 BRA `(.L_x_5) ;  /* 0x0000000000201947 */ /* 0x000fea0003800000 */
[----:B------:R-:W3:Y:S02]  /*0290*/  LDCU.64 UR8, c[0x0][0x348] ;  /* 0x00006900ff0877ac */ /* 0x000ee40008000a00 */
[----:B---3--:R-:W-:Y:S02]  /*02a0*/  UIADD3 UR10, UP1, UPT, UR8, 0x80, URZ ;  /* 0x00000080080a7890 */ /* 0x008fe4000ff3e0ff */
[----:B------:R-:W-:Y:S02]  /*02b0*/  UIADD3 UR8, UP0, UPT, UR8, 0x180, URZ ;  /* 0x0000018008087890 */ /* 0x000fe4000ff1e0ff */
[----:B------:R-:W-:Y:S02]  /*02c0*/  UIADD3.X UR11, UPT, UPT, URZ, UR9, URZ, UP1, !UPT ;  /* 0x00000009ff0b7290 */ /* 0x000fe40008ffe4ff */
[----:B------:R-:W-:-:S07]  /*02d0*/  UIADD3.X UR9, UPT, UPT, URZ, UR9, URZ, UP0, !UPT ;  /* 0x00000009ff097290 */ /* 0x000fce00087fe4ff */
[----:B------:R3:W-:Y:S02]  /*02e0*/  UTMACCTL.PF [UR10] ;  /* 0x000000000a0079b9 */ /* 0x0007e40008040000 */
[----:B------:R3:W-:Y:S02]  /*02f0*/  UTMACCTL.PF [UR8] ;  /* 0x00000000080079b9 */ /* 0x0007e40008040000 */
[----:B---3--:R-:W-:Y:S01]  /*0300*/  NOP ;  /* 0x0000000000007918 */ /* 0x008fe20000000000 */
.L_x_5:
[----:B------:R-:W-:Y:S05]  /*0310*/  BSYNC.RECONVERGENT B0 ;  /* 0x0000000000007941 */ /* 0x000fea0003800200 */
.L_x_4:
[----:B------:R-:W-:Y:S04]  /*0320*/  BSSY.RECONVERGENT B0, `(.L_x_6) ;  /* 0x000000a000007945 */ /* 0x000fe80003800200 */
        /* <DEDUP_REMOVED lines=9> */
.L_x_7:
[----:B------:R-:W-:Y:S05]  /*03c0*/  BSYNC.RECONVERGENT B0 ;  /* 0x0000000000007941 */ /* 0x000fea0003800200 */
.L_x_6:
[----:B------:R-:W3:Y:S01]  /*03d0*/  LDCU.64 UR8, c[0x0][0x888] ;  /* 0x00011100ff0877ac */ /* 0x000ee20008000a00 */
[----:B------:R-:W-:Y:S02]  /*03e0*/  UISETP.EQ.U32.AND UP1, UPT, UR6, URZ, UPT ;  /* 0x000000ff0600728c */ /* 0x000fe4000bf22070 */
[----:B------:R-:W-:Y:S02]  /*03f0*/  UPLOP3.LUT UP4, UPT, UPT, UPT, UPT, 0x80, 0x8 ;  /* 0x000000000008789c */ /* 0x000fe40003f8f070 */
[----:B---3--:R-:W-:-:S04]  /*0400*/  UISETP.NE.U32.AND UP0, UPT, UR8, URZ, UPT ;  /* 0x000000ff0800728c */ /* 0x008fc8000bf05070 */
[----:B------:R-:W-:-:S04]  /*0410*/  UISETP.NE.AND.EX UP0, UPT, UR9, URZ, UPT, UP0 ;  /* 0x000000ff0900728c */ /* 0x000fc8000bf05300 */
[----:B------:R-:W-:-:S04]  /*0420*/  UISETP.EQ.OR.EX UP2, UPT, UR7, URZ, !UP0, UP1 ;  /* 0x000000ff0700728c */ /* 0x000fc8000c742710 */
[----:B------:R-:W-:-:S05]  /*0430*/  UP2UR UR50, UPR, URZ, 0x4 ;  /* 0x00000004ff327883 */ /* 0x000fca0008000000 */
[----:B------:R-:W-:Y:S07]  /*0440*/  BRA.U !UP2, `(.L_x_8) ;  /* 0x000000010a207547 */ /* 0x000fee000b800000 */
[----:B------:R-:W-:Y:S01]  /*0450*/  UISETP.NE.U32.AND UP1, UPT, UR6, URZ, UPT ;  /* 0x000000ff0600728c */ /* 0x000fe2000bf25070 */
[----:B-----5:R-:W-:Y:S01]  /*0460*/  FSETP.NEU.AND P0, PT, R49, RZ, PT ;  /* 0x000000ff3100720b */ /* 0x020fe20003f0d000 */
[----:B------:R-:W-:Y:S02]  /*0470*/  USEL UR4, URZ, 0xffffffff, UP0 ;  /* 0xffffffffff047887 */ /* 0x000fe40008000000 */
[----:B------:R-:W-:-:S10]  /*0480*/  UISETP.NE.AND.EX UP1, UPT, UR7, URZ, UPT, UP1 ;  /* 0x000000ff0700728c */ /* 0x000fd4000bf25310 */
[----:B------:R-:W-:Y:S01]  /*0490*/  VOTEU.ANY UP0, P0 ;  /* 0x0000000000ff7886 */ /* 0x000fe20000000100 */
[----:B------:R-:W-:-:S04]  /*04a0*/  @!UP1 USEL UR4, URZ, 0xffffffff, UP0 ;  /* 0xffffffffff049887 */ /* 0x000fc80008000000 */
[----:B------:R-:W-:-:S04]  /*04b0*/  ULOP3.LUT UR4, UR4, 0x1, URZ, 0xc0, !UPT ;  /* 0x0000000104047892 */ /* 0x000fc8000f8ec0ff */
[----:B------:R-:W-:-:S11]  /*04c0*/  UISETP.NE.U32.AND UP4, UPT, UR4, 0x1, UPT ;  /* 0x000000010400788c */ /* 0x000fd6000bf85070 */
.L_x_8:
[----:B-12---:R-:W1:Y:S01]  /*04d0*/  SHFL.IDX PT, R2, R92, RZ, 0x1f ;  /* 0x00001fff5c027589 */ /* 0x006e6200000e0000 */
[----:B------:R-:W-:-:S04]  /*04e0*/  UISETP.NE.AND UP0, UPT, UR5, 0x2, UPT ;  /* 0x000000020500788c */ /* 0x000fc8000bf05270 */
[----:B------:R-:W-:Y:S01]  /*04f0*/  USEL UR7, URZ, 0x1, UP0 ;  /* 0x00000001ff077887 */ /* 0x000fe20008000000 */
[----:B-1----:R-:W-:-:S13]  /*0500*/  ISETP.NE.AND P0, PT, R2, RZ, PT ;  /* 0x000000ff0200720c */ /* 0x002fda0003f05270 */
[----:B------:R-:W-:Y:S05]  /*0510*/  @P0 BRA `(.L_x_9) ;  /* 0x0000000000580947 */ /* 0x000fea0003800000 */
[----:B------:R-:W1:Y:S01]  /*0520*/  S2UR UR8, SR_CgaCtaId ;  /* 0x00000000000879c3 */ /* 0x000e620000008800 */
[----:B------:R-:W-:Y:S01]  /*0530*/  UMOV UR9, 0x400 ;  /* 0x0000040000097882 */ /* 0x000fe20000000000 */
[----:B------:R-:W-:Y:S01]  /*0540*/  UMOV UR6, 0x1 ;  /* 0x0000000100067882 */ /* 0x000fe20000000000 */
[----:B------:R-:W-:Y:S01]  /*0550*/  UMOV UR4, 0x2 ;  /* 0x0000000200047882 */ /* 0x000fe20000000000 */
[----:B------:R-:W-:-:S04]  /*0560*/  UIADD3 UR10, UPT, UPT, -UR6, 0x100000, URZ ;  /* 0x00100000060a7890 */ /* 0x000fc8000fffe1ff */
[----:B------:R-:W-:Y:S02]  /*0570*/  USHF.L.U32 UR11, UR10, 0xb, URZ ;  /* 0x0000000b0a0b7899 */ /* 0x000fe400080006ff */
[----:B------:R-:W-:Y:S02]  /*0580*/  USHF.L.U32 UR10, UR10, 0x1, URZ ;  /* 0x000000010a0a7899 */ /* 0x000fe400080006ff */
[----:B------:R-:W-:-:S04]  /*0590*/  UIADD3 UR12, UPT, UPT, -UR4, 0x100000, URZ ;  /* 0x00100000040c7890 */ /* 0x000fc8000fffe1ff */
[----:B------:R-:W-:Y:S02]  /*05a0*/  USHF.L.U32 UR13, UR12, 0xb, URZ ;  /* 0x0000000b0c0d7899 */ /* 0x000fe400080006ff */
[----:B------:R-:W-:Y:S01]  /*05b0*/  USHF.L.U32 UR12, UR12, 0x1, URZ ;  /* 0x000000010c0c7899 */ /* 0x000fe200080006ff */
[----:B------:R-:W-:Y:S01]  /*05c0*/  ELECT P0, URZ, PT ;  /* 0x0000000000ff782f */ /* 0x000fe20003800000 */
[----:B-1----:R-:W-:Y:S01]  /*05d0*/  ULEA UR8, UR8, UR9, 0x18 ;  /* 0x0000000908087291 */ /* 0x002fe2000f8ec0ff */
[----:B------:R-:W1:Y:S11]  /*05e0*/  FENCE.VIEW.ASYNC.S ;  /* 0x00000000000073c6 */ /* 0x000e760000000000 */
[----:B-1----:R1:W2:Y:S01]  /*05f0*/  SYNCS.EXCH.64 URZ, [UR8], UR10 ;  /* 0x0000000a08ff75b2 */ /* 0x0022a20008000100 */
[----:B------:R1:W3:Y:S01]  /*0600*/  SYNCS.EXCH.64 URZ, [UR8+0x20], UR12 ;  /* 0x0000200c08ff75b2 */ /* 0x0002e20008000100 */
[----:B------:R1:W4:Y:S01]  /*0610*/  SYNCS.EXCH.64 URZ, [UR8+0x8], UR10 ;  /* 0x0000080a08ff75b2 */ /* 0x0003220008000100 */
[----:B------:R1:W1:Y:S01]  /*0620*/  SYNCS.EXCH.64 URZ, [UR8+0x28], UR12 ;  /* 0x0000280c08ff75b2 */ /* 0x0002620008000100 */
[----:B------:R1:W1:Y:S01]  /*0630*/  SYNCS.EXCH.64 URZ, [UR8+0x10], UR10 ;  /* 0x0000100a08ff75b2 */ /* 0x0002620008000100 */
[----:B------:R1:W1:Y:S01]  /*0640*/  SYNCS.EXCH.64 URZ, [UR8+0x30], UR12 ;  /* 0x0000300c08ff75b2 */ /* 0x0002620008000100 */
[----:B------:R1:W1:Y:S01]  /*0650*/  SYNCS.EXCH.64 URZ, [UR8+0x18], UR10 ;  /* 0x0000180a08ff75b2 */ /* 0x0002620008000100 */
[----:B------:R1:W1:Y:S01]  /*0660*/  SYNCS.EXCH.64 URZ, [UR8+0x38], UR12 ;  /* 0x0000380c08ff75b2 */ /* 0x0002620008000100 */
[----:B------:R-:W-:Y:S01]  /*0670*/  NOP ;  /* 0x0000000000007918 */ /* 0x000fe20000000000 */
.L_x_9:
[----:B------:R-:W2:Y:S01]  /*0680*/  SHFL.IDX PT, R2, R92, RZ, 0x1f ;  /* 0x00001fff5c027589 */ /* 0x000ea200000e0000 */
[----:B------:R-:W-:Y:S01]  /*0690*/  NOP ;  /* 0x0000000000007918 */ /* 0x000fe20000000000 */
[----:B--2---:R-:W-:-:S13]  /*06a0*/  ISETP.NE.AND P0, PT, R2, 0x1, PT ;  /* 0x000000010200780c */ /* 0x004fda0003f05270 */
[----:B------:R-:W-:Y:S05]  /*06b0*/  @P0 BRA `(.L_x_10) ;  /* 0x0000000000580947 */ /* 0x000fea0003800000 */
[----:B-1----:R-:W1:Y:S01]  /*06c0*/  S2UR UR8, SR_CgaCtaId ;  /* 0x00000000000879c3 */ /* 0x002e620000008800 */
        /* <DEDUP_REMOVED lines=12> */
[----:B-1----:R2:W1:Y:S01]  /*0790*/  SYNCS.EXCH.64 URZ, [UR8+0x40], UR10 ;  /* 0x0000400a08ff75b2 */ /* 0x0024620008000100 */
[----:B------:R2:W1:Y:S01]  /*07a0*/  SYNCS.EXCH.64 URZ, [UR8+0x60], UR12 ;  /* 0x0000600c08ff75b2 */ /* 0x0004620008000100 */
[----:B------:R2:W1:Y:S01]  /*07b0*/  SYNCS.EXCH.64 URZ, [UR8+0x48], UR10 ;  /* 0x0000480a08ff75b2 */ /* 0x0004620008000100 */
[----:B------:R2:W1:Y:S01]  /*07c0*/  SYNCS.EXCH.64 URZ, [UR8+0x68], UR12 ;  /* 0x0000680c08ff75b2 */ /* 0x0004620008000100 */
[----:B------:R2:W1:Y:S01]  /*07d0*/  SYNCS.EXCH.64 URZ, [UR8+0x50], UR10 ;  /* 0x0000500a08ff75b2 */ /* 0x0004620008000100 */
[----:B------:R2:W1:Y:S01]  /*07e0*/  SYNCS.EXCH.64 URZ, [UR8+0x70], UR12 ;  /* 0x0000700c08ff75b2 */ /* 0x0004620008000100 */
[----:B------:R2:W1:Y:S01]  /*07f0*/  SYNCS.EXCH.64 URZ, [UR8+0x58], UR10 ;  /* 0x0000580a08ff75b2 */ /* 0x0004620008000100 */
[----:B------:R2:W1:Y:S02]  /*0800*/  SYNCS.EXCH.64 URZ, [UR8+0x78], UR12 ;  /* 0x0000780c08ff75b2 */ /* 0x0004640008000100 */
[----:B--2---:R-:W-:Y:S01]  /*0810*/  NOP ;  /* 0x0000000000007918 */ /* 0x004fe20000000000 */
.L_x_10:
[----:B------:R-:W2:Y:S01]  /*0820*/  SHFL.IDX PT, R2, R92, RZ, 0x1f ;  /* 0x00001fff5c027589 */ /* 0x000ea200000e0000 */
[----:B------:R-:W-:Y:S01]  /*0830*/  NOP ;  /* 0x0000000000007918 */ /* 0x000fe20000000000 */
[----:B--2---:R-:W-:-:S13]  /*0840*/  ISETP.NE.AND P0, PT, R2, 0x3, PT ;  /* 0x000000030200780c */ /* 0x004fda0003f05270 */
[----:B------:R-:W-:Y:S05]  /*0850*/  @P0 BRA `(.L_x_11) ;  /* 0x0000000000300947 */ /* 0x000fea0003800000 */
[----:B------:R-:W2:Y:S01]  /*0860*/  S2UR UR6, SR_CgaCtaId ;  /* 0x00000000000679c3 */ /* 0x000ea20000008800 */
[----:B-1----:R-:W-:Y:S01]  /*0870*/  UMOV UR8, 0x400 ;  /* 0x0000040000087882 */ /* 0x002fe20000000000 */
[----:B------:R-:W-:Y:S01]  /*0880*/  UMOV UR4, 0x20 ;  /* 0x0000002000047882 */ /* 0x000fe20000000000 */
[----:B------:R-:W-:Y:S01]  /*0890*/  ELECT P0, URZ, PT ;  /* 0x0000000000ff782f */ /* 0x000fe20003800000 */
[----:B--2---:R-:W-:Y:S02]  /*08a0*/  ULEA UR6, UR6, UR8, 0x18 ;  /* 0x0000000806067291 */ /* 0x004fe4000f8ec0ff */
[----:B------:R-:W-:-:S04]  /*08b0*/  UIADD3 UR8, UPT, UPT, -UR4, 0x100000, URZ ;  /* 0x0010000004087890 */ /* 0x000fc8000fffe1ff */
[----:B------:R-:W-:Y:S02]  /*08c0*/  USHF.L.U32 UR9, UR8, 0xb, URZ ;  /* 0x0000000b08097899 */ /* 0x000fe400080006ff */
[----:B------:R-:W-:Y:S01]  /*08d0*/  USHF.L.U32 UR8, UR8, 0x1, URZ ;  /* 0x0000000108087899 */ /* 0x000fe200080006ff */
[----:B------:R-:W1:Y:S11]  /*08e0*/  FENCE.VIEW.ASYNC.S ;  /* 0x00000000000073c6 */ /* 0x000e760000000000 */
[----:B-1----:R2:W1:Y:S01]  /*08f0*/  SYNCS.EXCH.64 URZ, [UR6+0x80], UR8 ;  /* 0x0000800806ff75b2 */ /* 0x0024620008000100 */
[----:B------:R2:W1:Y:S02]  /*0900*/  SYNCS.EXCH.64 URZ, [UR6+0x88], UR8 ;  /* 0x0000880806ff75b2 */ /* 0x0004640008000100 */
[----:B--2---:R-:W-:Y:S01]  /*0910*/  NOP ;  /* 0x0000000000007918 */ /* 0x004fe20000000000 */
.L_x_11:
[----:B------:R-:W2:Y:S01]  /*0920*/  SHFL.IDX PT, R2, R92, RZ, 0x1f ;  /* 0x00001fff5c027589 */ /* 0x000ea200000e0000 */
[----:B------:R-:W-:Y:S01]  /*0930*/  NOP ;  /* 0x0000000000007918 */ /* 0x000fe20000000000 */
[----:B--2---:R-:W-:-:S13]  /*0940*/  ISETP.NE.AND P0, PT, R2, 0x4, PT ;  /* 0x000000040200780c */ /* 0x004fda0003f05270 */
[----:B------:R-:W-:Y:S05]  /*0950*/  @P0 BRA `(.L_x_12) ;  /* 0x00000000004c0947 */ /* 0x000fea0003800000 */
[----:B------:R-:W2:Y:S01]  /*0960*/  S2UR UR6, SR_CgaCtaId ;  /* 0x00000000000679c3 */ /* 0x000ea20000008800 */
[----:B------:R-:W-:Y:S01]  /*0970*/  UMOV UR9, 0x1e0 ;  /* 0x000001e000097882 */ /* 0x000fe20000000000 */
[----:B-1----:R-:W-:Y:S01]  /*0980*/  UMOV UR8, 0x400 ;  /* 0x0000040000087882 */ /* 0x002fe20000000000 */
[----:B------:R-:W-:Y:S01]  /*0990*/  USEL UR9, UR9, 0x1a0, UP4 ;  /* 0x000001a009097887 */ /* 0x000fe2000a000000 */
[----:B------:R-:W-:Y:S01]  /*09a0*/  UMOV UR4, 0x1 ;  /* 0x0000000100047882 */ /* 0x000fe20000000000 */
[----:B------:R-:W-:Y:S01]  /*09b0*/  ELECT P0, URZ, PT ;  /* 0x0000000000ff782f */ /* 0x000fe20003800000 */
[----:B------:R-:W-:-:S04]  /*09c0*/  UIADD3 UR10, UPT, UPT, -UR4, 0x100000, URZ ;  /* 0x00100000040a7890 */ /* 0x000fc8000fffe1ff */
[----:B------:R-:W-:Y:S02]  /*09d0*/  USHF.L.U32 UR11, UR10, 0xb, URZ ;  /* 0x0000000b0a0b7899 */ /* 0x000fe400080006ff */
[----:B------:R-:W-:Y:S02]  /*09e0*/  USHF.L.U32 UR10, UR10, 0x1, URZ ;  /* 0x000000010a0a7899 */ /* 0x000fe400080006ff */
[----:B--2---:R-:W-:Y:S02]  /*09f0*/  ULEA UR6, UR6, UR8, 0x18 ;  /* 0x0000000806067291 */ /* 0x004fe4000f8ec0ff */
[----:B------:R-:W-:-:S04]  /*0a00*/  UIADD3 UR8, UPT, UPT, -UR9, 0x100000, URZ ;  /* 0x0010000009087890 */ /* 0x000fc8000fffe1ff */
[----:B------:R-:W-:Y:S02]  /*0a10*/  USHF.L.U32 UR9, UR8, 0xb, URZ ;  /* 0x0000000b08097899 */ /* 0x000fe400080006ff */
[----:B------:R-:W-:Y:S01]  /*0a20*/  USHF.L.U32 UR8, UR8, 0x1, URZ ;  /* 0x0000000108087899 */ /* 0x000fe200080006ff */
[----:B------:R-:W1:Y:S03]  /*0a30*/  FENCE.VIEW.ASYNC.S ;  /* 0x00000000000073c6 */ /* 0x000e660000000000 */
[----:B-1----:R2:W1:Y:S08]  /*0a40*/  SYNCS.EXCH.64 URZ, [UR6+0x90], UR10 ;  /* 0x0000900a06ff75b2 */ /* 0x0024700008000100 */
[----:B------:R2:W1:Y:S01]  /*0a50*/  SYNCS.EXCH.64 URZ, [UR6+0xa0], UR8 ;  /* 0x0000a00806ff75b2 */ /* 0x0004620008000100 */
[----:B------:R2:W1:Y:S01]  /*0a60*/  SYNCS.EXCH.64 URZ, [UR6+0x98], UR10 ;  /* 0x0000980a06ff75b2 */ /* 0x0004620008000100 */
[----:B------:R2:W1:Y:S02]  /*0a70*/  SYNCS.EXCH.64 URZ, [UR6+0xa8], UR8 ;  /* 0x0000a80806ff75b2 */ /* 0x0004640008000100 */
[----:B--2---:R-:W-:Y:S01]  /*0a80*/  NOP ;  /* 0x0000000000007918 */ /* 0x004fe20000000000 */
.L_x_12:
        /* <DEDUP_REMOVED lines=26> */
.L_x_13:
[----:B------:R-:W2:Y:S01]  /*0c30*/  SHFL.IDX PT, R2, R92, RZ, 0x1f ;  /* 0x00001fff5c027589 */ /* 0x000ea200000e0000 */
[----:B------:R-:W1:Y:S01]  /*0c40*/  S2UR UR37, SR_CgaCtaId ;  /* 0x00000000002579c3 */ /* 0x000e620000008800 */
[----:B------:R-:W-:Y:S01]  /*0c50*/  NOP ;  /* 0x0000000000007918 */ /* 0x000fe20000000000 */
[----:B--2---:R-:W-:-:S13]  /*0c60*/  ISETP.NE.AND P0, PT, R2, 0x3, PT ;  /* 0x000000030200780c */ /* 0x004fda0003f05270 */
[----:B-1----:R-:W-:Y:S05]  /*0c70*/  @P0 BRA `(.L_x_14) ;  /* 0x0000000000340947 */ /* 0x002fea0003800000 */
[----:B------:R-:W-:Y:S01]  /*0c80*/  UMOV UR6, 0x400 ;  /* 0x0000040000067882 */ /* 0x000fe20000000000 */
[----:B------:R-:W-:Y:S01]  /*0c90*/  UMOV UR4, 0x20 ;  /* 0x0000002000047882 */ /* 0x000fe20000000000 */
[----:B------:R-:W-:Y:S02]  /*0ca0*/  ULEA UR6, UR37, UR6, 0x18 ;  /* 0x0000000625067291 */ /* 0x000fe4000f8ec0ff */
[----:B------:R-:W-:-:S04]  /*0cb0*/  UIADD3 UR8, UPT, UPT, -UR4, 0x100000, URZ ;  /* 0x0010000004087890 */ /* 0x000fc8000fffe1ff */
[----:B------:R-:W-:Y:S02]  /*0cc0*/  USHF.L.U32 UR9, UR8, 0xb, URZ ;  /* 0x0000000b08097899 */ /* 0x000fe400080006ff */
[----:B------:R-:W-:Y:S01]  /*0cd0*/  USHF.L.U32 UR8, UR8, 0x1, URZ ;  /* 0x0000000108087899 */ /* 0x000fe200080006ff */
[----:B------:R-:W-:Y:S01]  /*0ce0*/  ELECT P0, URZ, PT ;  /* 0x0000000000ff782f */ /* 0x000fe20003800000 */
[----:B------:R-:W1:Y:S10]  /*0cf0*/  FENCE.VIEW.ASYNC.S ;  /* 0x00000000000073c6 */ /* 0x000e740000000000 */
[----:B-1----:R1:W2:Y:S01]  /*0d00*/  SYNCS.EXCH.64 URZ, [UR6+0xf0], UR8 ;  /* 0x0000f00806ff75b2 */ /* 0x0022a20008000100 */
[----:B------:R1:W1:Y:S01]  /*0d10*/  SYNCS.EXCH.64 URZ, [UR6+0x100], UR8 ;  /* 0x0001000806ff75b2 */ /* 0x0002620008000100 */
[----:B------:R1:W1:Y:S01]  /*0d20*/  SYNCS.EXCH.64 URZ, [UR6+0xf8], UR8 ;  /* 0x0000f80806ff75b2 */ /* 0x0002620008000100 */
[----:B------:R1:W1:Y:S01]  /*0d30*/  SYNCS.EXCH.64 URZ, [UR6+0x108], UR8 ;  /* 0x0001080806ff75b2 */ /* 0x0002620008000100 */
[----:B------:R-:W-:Y:S01]  /*0d40*/  NOP ;  /* 0x0000000000007918 */ /* 0x000fe20000000000 */
.L_x_14:
[----:B------:R-:W3:Y:S01]  /*0d50*/  LDCU UR4, c[0x0][0x36c] ;  /* 0x00006d80ff0477ac */ /* 0x000ee20008000800 */
[----:B------:R-:W-:Y:S01]  /*0d60*/  ISETP.NE.OR P5, PT, R0, 0x2, !P5 ;  /* 0x000000020000780c */ /* 0x000fe20006fa5670 */
[----:B------:R-:W-:Y:S01]  /*0d70*/  NOP ;  /* 0x0000000000007918 */ /* 0x000fe20000000000 */
[----:B------:R-:W-:Y:S01]  /*0d80*/  LOP3.LUT R9, R101, 0x1f, RZ, 0xc0, !PT ;  /* 0x0000001f65097812 */ /* 0x000fe200078ec0ff */
[----:B------:R-:W-:Y:S02]  /*0d90*/  UISETP.NE.AND UP3, UPT, UR5, URZ, UPT ;  /* 0x000000ff0500728c */ /* 0x000fe4000bf65270 */
[----:B---3--:R-:W-:-:S09]  /*0da0*/  UISETP.EQ.U32.AND UP0, UPT, UR4, 0x1, UPT ;  /* 0x000000010400788c */ /* 0x008fd2000bf02070 */
[----:B------:R-:W-:Y:S05]  /*0db0*/  BRA.U !UP0, `(.L_x_15) ;  /* 0x0000000108087547 */ /* 0x000fea000b800000 */
[----:B-12-4-:R-:W-:Y:S01]  /*0dc0*/  UCGABAR_ARV ;  /* 0x00000000000079c7 */ /* 0x016fe20008000000 */
[----:B------:R-:W-:Y:S05]  /*0dd0*/  BRA `(.L_x_16) ;  /* 0x0000000000047947 */ /* 0x000fea0003800000 */
.L_x_15:
[----:B-12-4-:R-:W-:Y:S01]  /*0de0*/  NOP ;  /* 0x0000000000007918 */ /* 0x016fe20000000000 */
.L_x_16:
[----:B------:R-:W1:Y:S01]  /*0df0*/  S2UR UR8, SR_CTAID.Y ;  /* 0x00000000000879c3 */ /* 0x000e620000002600 */
[----:B------:R-:W-:-:S05]  /*0e00*/  CS2R.32 R87, SR_CgaSize ;  /* 0x0000000000577805 */ /* 0x000fca0000008a00 */
[----:B------:R-:W-:-:S05]  /*0e10*/  IMAD R87, R87, -0xa0, RZ ;  /* 0xffffff6057577824 */ /* 0x000fca00078e02ff */
[----:B------:R-:W-:-:S14]  /*0e20*/  R2UR UR4, R87 ;  /* 0x00000000570472ca */ /* 0x000fdc00000e0000 */
[----:B------:R-:W2:Y:S01]  /*0e30*/  LDCU UR4, c[0x0][UR4+0x2b4] ;  /* 0x00005680040477ac */ /* 0x000ea20008000800 */
[----:B------:R-:W-:-:S05]  /*0e40*/  CS2R.32 R87, SR_CgaSize ;  /* 0x0000000000577805 */ /* 0x000fca0000008a00 */
[----:B------:R-:W-:-:S05]  /*0e50*/  IMAD R87, R87, -0xa0, RZ ;  /* 0xffffff6057577824 */ /* 0x000fca00078e02ff */
[----:B------:R-:W-:-:S14]  /*0e60*/  R2UR UR6, R87 ;  /* 0x00000000570672ca */ /* 0x000fdc00000e0000 */
[----:B------:R-:W3:Y:S01]  /*0e70*/  LDCU UR6, c[0x0][UR6+0x2b0] ;  /* 0x00005600060677ac */ /* 0x000ee20008000800 */
[----:B------:R-:W4:Y:S01]  /*0e80*/  S2UR UR9, SR_CTAID.X ;  /* 0x00000000000979c3 */ /* 0x000f220000002500 */
[----:B------:R-:W-:Y:S01]  /*0e90*/  UISETP.NE.AND UP1, UPT, UR5, 0x2, UPT ;  /* 0x000000020500788c */ /* 0x000fe2000bf25270 */
[----:B------:R-:W-:-:S05]  /*0ea0*/  CS2R.32 R0, SR_CgaSize ;  /* 0x0000000000007805 */ /* 0x000fca0000008a00 */
[----:B------:R-:W-:-:S06]  /*0eb0*/  IMAD R0, R0, -0xa0, RZ ;  /* 0xffffff6000007824 */ /* 0x000fcc00078e02ff */
[----:B------:R-:W3:Y:S01]  /*0ec0*/  LDC R0, c[0x0][R0+0x2a4] ;  /* 0x0000a90000007b82 */ /* 0x000ee20000000800 */
[----:B-1----:R-:W-:-:S07]  /*0ed0*/  I2FP.F32.U32 R86, UR8 ;  /* 0x0000000800567c45 */ /* 0x002fce0008201000 */
[----:B------:R-:W1:Y:S01]  /*0ee0*/  LDC R11, c[0x0][0xb24] ;  /* 0x0002c900ff0b7b82 */ /* 0x000e620000000800 */
[----:B------:R-:W-:Y:S01]  /*0ef0*/  MOV R20, UR8 ;  /* 0x0000000800147c02 */ /* 0x000fe20008000f00 */
[----:B--2---:R-:W-:Y:S01]  /*0f00*/  FMUL R86, R86, UR4 ;  /* 0x0000000456567c20 */ /* 0x004fe20008400000 */
[----:B------:R-:W-:Y:S01]  /*0f10*/  USHF.L.U32 UR4, UR37, 0xb, URZ ;  /* 0x0000000b25047899 */ /* 0x000fe200080006ff */
[----:B----4-:R-:W-:Y:S02]  /*0f20*/  I2FP.F32.U32 R87, UR9 ;  /* 0x0000000900577c45 */ /* 0x010fe40008201000 */
[----:B------:R-:W-:-:S05]  /*0f30*/  CS2R.32 R2, SR_CgaSize ;  /* 0x0000000000027805 */ /* 0x000fca0000008a00 */
[----:B------:R-:W-:-:S06]  /*0f40*/  IMAD R2, R2, -0xa0, RZ ;  /* 0xffffff6002027824 */ /* 0x000fcc00078e02ff */
[----:B------:R-:W2:Y:S01]  /*0f50*/  LDC R2, c[0x0][R2+0x2a0] ;  /* 0x0000a80002027b82 */ /* 0x000ea20000000800 */
[----:B------:R-:W-:Y:S01]  /*0f60*/  MOV R21, UR9 ;  /* 0x0000000900157c02 */ /* 0x000fe20008000f00 */
[----:B------:R-:W4:Y:S01]  /*0f70*/  F2I.U32.TRUNC.NTZ R86, R86 ;  /* 0x0000005600567305 */ /* 0x000f22000020f000 */
[----:B------:R-:W-:Y:S01]  /*0f80*/  ULOP3.LUT UR4, UR4, 0x800, URZ, 0xc0, !UPT ;  /* 0x0000080004047892 */ /* 0x000fe2000f8ec0ff */
[----:B---3--:R-:W-:Y:S01]  /*0f90*/  FMUL R87, R87, UR6 ;  /* 0x0000000657577c20 */ /* 0x008fe20008400000 */
[----:B------:R-:W3:Y:S03]  /*0fa0*/  LDCU UR6, c[0x0][0xb30] ;  /* 0x00016600ff0677ac */ /* 0x000ee60008000800 */
[----:B------:R-:W2:Y:S02]  /*0fb0*/  LDC R40, c[0x0][0xb24] ;  /* 0x0002c900ff287b82 */ /* 0x000ea40000000800 */
[----:B------:R-:W3:Y:S06]  /*0fc0*/  F2I.U32.TRUNC.NTZ R87, R87 ;  /* 0x0000005700577305 */ /* 0x000eec000020f000 */
[----:B------:R-:W2:Y:S01]  /*0fd0*/  S2UR UR36, SR_CTAID.Z ;  /* 0x00000000002479c3 */ /* 0x000ea20000002700 */
[----:B----4-:R-:W-:Y:S01]  /*0fe0*/  IMAD.MOV R86, RZ, RZ, -R86 ;  /* 0x000000ffff567224 */ /* 0x010fe200078e0a56 */
[----:B-1----:R-:W-:-:S03]  /*0ff0*/  ISETP.GE.AND P0, PT, R11, 0x1, PT ;  /* 0x000000010b00780c */ /* 0x002fc60003f06270 */
[----:B------:R-:W-:Y:S01]  /*1000*/  IMAD R86, R0, R86, UR8 ;  /* 0x0000000800567e24 */ /* 0x000fe2000f8e0256 */
[----:B------:R-:W-:Y:S01]  /*1010*/  PRMT R0, RZ, 0x7610, R0 ;  /* 0x00007610ff007816 */ /* 0x000fe20000000000 */
[----:B---3--:R-:W-:Y:S01]  /*1020*/  UISETP.NE.AND UP2, UPT, UR6, 0x1, UPT ;  /* 0x000000010600788c */ /* 0x008fe2000bf45270 */
[----:B------:R-:W-:-:S04]  /*1030*/  IMAD.MOV R87, RZ, RZ, -R87 ;  /* 0x000000ffff577224 */ /* 0x000fc800078e0a57 */
[----:B--2---:R-:W-:Y:S01]  /*1040*/  IMAD R87, R2, R87, UR9 ;  /* 0x0000000902577e24 */ /* 0x004fe2000f8e0257 */
[----:B------:R-:W-:Y:S06]  /*1050*/  BRA.U UP3, `(.L_x_17) ;  /* 0x0000000103207547 */ /* 0x000fec000b800000 */
[C---:B------:R-:W-:Y:S02]  /*1060*/  ISETP.NE.AND P2, PT, R86.reuse, 0x1, PT ;  /* 0x000000015600780c */ /* 0x040fe40003f45270 */
[----:B------:R-:W-:Y:S02]  /*1070*/  ISETP.NE.AND P1, PT, R86, RZ, PT ;  /* 0x000000ff5600720c */ /* 0x000fe40003f25270 */
[C---:B------:R-:W-:Y:S02]  /*1080*/  ISETP.NE.AND P3, PT, R87.reuse, RZ, PT ;  /* 0x000000ff5700720c */ /* 0x040fe40003f65270 */
[----:B------:R-:W-:Y:S02]  /*1090*/  SEL R0, RZ, 0x2, P2 ;  /* 0x00000002ff007807 */ /* 0x000fe40001000000 */
[----:B------:R-:W-:Y:S02]  /*10a0*/  ISETP.EQ.OR P1, PT, R87, RZ, !P1 ;  /* 0x000000ff5700720c */ /* 0x000fe40004f22670 */
[----:B------:R-:W-:-:S02]  /*10b0*/  SEL R0, R0, 0x2, P3 ;  /* 0x0000000200007807 */ /* 0x000fc40001800000 */
[----:B------:R-:W-:-:S05]  /*10c0*/  SEL R2, RZ, 0x1, !P1 ;  /* 0x00000001ff027807 */ /* 0x000fca0004800000 */
[----:B------:R-:W-:Y:S02]  /*10d0*/  IMAD.IADD R0, R2, 0x1, R0 ;  /* 0x0000000102007824 */ /* 0x000fe400078e0200 */
.L_x_17:
[----:B------:R-:W-:Y:S05]  /*10e0*/  @!P0 BRA `(.L_x_18) ;  /* 0x0000000000b88947 */ /* 0x000fea0003800000 */
[----:B------:R-:W1:Y:S01]  /*10f0*/  LDC.64 R4, c[0x0][0xb18] ;  /* 0x0002c600ff047b82 */ /* 0x000e620000000a00 */
[----:B------:R-:W-:-:S07]  /*1100*/  ISETP.NE.AND P0, PT, R11, 0x1, PT ;  /* 0x000000010b00780c */ /* 0x000fce0003f05270 */
[----:B------:R-:W2:Y:S08]  /*1110*/  LDC R10, c[0x0][0xb0c] ;  /* 0x0002c300ff0a7b82 */ /* 0x000eb00000000800 */
[----:B------:R-:W3:Y:S08]  /*1120*/  LDC R13, c[0x0][0x370] ;  /* 0x0000dc00ff0d7b82 */ /* 0x000ef00000000800 */
[----:B------:R-:W4:Y:S01]  /*1130*/  LDC R12, c[0x0][0x374] ;  /* 0x0000dd00ff0c7b82 */ /* 0x000f220000000800 */
[----:B-1----:R-:W-:-:S07]  /*1140*/  ISETP.NE.AND P1, PT, R4, 0x1, PT ;  /* 0x000000010400780c */ /* 0x002fce0003f25270 */
[----:B------:R-:W3:Y:S01]  /*1150*/  LDC.64 R6, c[0x0][0xb10] ;  /* 0x0002c400ff067b82 */ /* 0x000ee20000000a00 */
[----:B--2---:R-:W-:-:S07]  /*1160*/  ISETP.NE.AND P2, PT, R10, 0x1, PT ;  /* 0x000000010a00780c */ /* 0x004fce0003f45270 */
[----:B------:R-:W1:Y:S08]  /*1170*/  LDC R8, c[0x0][0xb20] ;  /* 0x0002c800ff087b82 */ /* 0x000e700000000800 */
[----:B------:R-:W2:Y:S01]  /*1180*/  LDC.64 R2, c[0x0][0xb28] ;  /* 0x0002ca00ff027b82 */ /* 0x000ea20000000a00 */
[----:B----4-:R-:W-:-:S04]  /*1190*/  IMAD.HI.U32 R14, R12, R5, RZ ;  /* 0x000000050c0e7227 */ /* 0x010fc800078e00ff */
[----:B------:R-:W-:-:S04]  /*11a0*/  IMAD.HI.U32 R5, R20, R5, RZ ;  /* 0x0000000514057227 */ /* 0x000fc800078e00ff */
[----:B---3--:R-:W-:-:S05]  /*11b0*/  IMAD.HI.U32 R15, R13, R6, RZ ;  /* 0x000000060d0f7227 */ /* 0x008fca00078e00ff */
[-C--:B------:R-:W-:Y:S01]  /*11c0*/  @P2 SHF.R.U32.HI R13, RZ, R7.reuse, R15 ;  /* 0x00000007ff0d2219 */ /* 0x080fe2000001160f */
[C---:B------:R-:W-:Y:S01]  /*11d0*/  IMAD.HI.U32 R15, R21.reuse, R6, RZ ;  /* 0x00000006150f7227 */ /* 0x040fe200078e00ff */
[-C--:B-1----:R-:W-:Y:S02]  /*11e0*/  @P1 SHF.R.U32.HI R12, RZ, R8.reuse, R14 ;  /* 0x00000008ff0c1219 */ /* 0x082fe4000001160e */
[----:B------:R-:W-:Y:S02]  /*11f0*/  SHF.R.U32.HI R5, RZ, R8, R5 ;  /* 0x00000008ff057219 */ /* 0x000fe40000011605 */
[----:B------:R-:W-:Y:S02]  /*1200*/  SHF.R.U32.HI R15, RZ, R7, R15 ;  /* 0x00000007ff0f7219 */ /* 0x000fe4000001160f */
[----:B------:R-:W-:Y:S01]  /*1210*/  SEL R5, R20, R5, !P1 ;  /* 0x0000000514057207 */ /* 0x000fe20004800000 */
[----:B--2---:R-:W-:Y:S01]  /*1220*/  IMAD.HI.U32 R14, R12, R2, RZ ;  /* 0x000000020c0e7227 */ /* 0x004fe200078e00ff */
[----:B------:R-:W-:-:S03]  /*1230*/  SEL R15, R21, R15, !P2 ;  /* 0x0000000f150f7207 */ /* 0x000fc60005000000 */
[----:B------:R-:W-:Y:S01]  /*1240*/  IMAD.HI.U32 R6, R13, R2, RZ ;  /* 0x000000020d067227 */ /* 0x000fe200078e00ff */
[----:B------:R-:W-:-:S04]  /*1250*/  @P0 SHF.R.U32.HI R12, RZ, R3, R14 ;  /* 0x00000003ff0c0219 */ /* 0x000fc8000001160e */
[----:B------:R-:W-:Y:S01]  /*1260*/  @P0 SHF.R.U32.HI R13, RZ, R3, R6 ;  /* 0x00000003ff0d0219 */ /* 0x000fe20000011606 */
[----:B------:R-:W-:-:S04]  /*1270*/  IMAD R12, R12, R11, RZ ;  /* 0x0000000b0c0c7224 */ /* 0x000fc800078e02ff */
[----:B------:R-:W-:Y:S01]  /*1280*/  IMAD R6, R13, R11, RZ ;  /* 0x0000000b0d067224 */ /* 0x000fe200078e02ff */
[----:B------:R-:W-:-:S04]  /*1290*/  ISETP.GE.AND P1, PT, R5, R12, PT ;  /* 0x0000000c0500720c */ /* 0x000fc80003f26270 */
[----:B------:R-:W-:Y:S01]  /*12a0*/  ISETP.GE.OR P1, PT, R15, R6, P1 ;  /* 0x000000060f00720c */ /* 0x000fe20000f26670 */
[----:B------:R-:W-:-:S05]  /*12b0*/  IMAD.HI.U32 R6, R5, R2, RZ ;  /* 0x0000000205067227 */ /* 0x000fca00078e00ff */
[----:B------:R-:W-:-:S04]  /*12c0*/  SHF.R.U32.HI R6, RZ, R3, R6 ;  /* 0x00000003ff067219 */ /* 0x000fc80000011606 */
[----:B------:R-:W-:-:S03]  /*12d0*/  SEL R6, R5, R6, !P0 ;  /* 0x0000000605067207 */ /* 0x000fc60004000000 */
[----:B------:R-:W-:Y:S01]  /*12e0*/  @!P1 IMAD.HI.U32 R7, R15, R2, RZ ;  /* 0x000000020f079227 */ /* 0x000fe200078e00ff */
[----:B------:R-:W-:-:S04]  /*12f0*/  IADD3 R2, PT, PT, -R6, RZ, RZ ;  /* 0x000000ff06027210 */ /* 0x000fc80007ffe1ff */
[----:B------:R-:W-:Y:S01]  /*1300*/  @!P1 SHF.R.U32.HI R3, RZ, R3, R7 ;  /* 0x00000003ff039219 */ /* 0x000fe20000011607 */
[----:B------:R-:W-:Y:S01]  /*1310*/  IMAD R2, R11, R2, R5 ;  /* 0x000000020b027224 */ /* 0x000fe200078e0205 */
[----:B------:R-:W-:Y:S02]  /*1320*/  IADD3 R7, PT, PT, -R5, RZ, RZ ;  /* 0x000000ff05077210 */ /* 0x000fe40007ffe1ff */
[----:B------:R-:W-:-:S03]  /*1330*/  @!P1 SEL R3, R15, R3, !P0 ;  /* 0x000000030f039207 */ /* 0x000fc60004000000 */
[----:B------:R-:W-:Y:S02]  /*1340*/  IMAD R7, R4, R7, R20 ;  /* 0x0000000704077224 */ /* 0x000fe400078e0214 */
[--C-:B------:R-:W-:Y:S02]  /*1350*/  @!P1 IMAD.IADD R6, R6, 0x1, -R3.reuse ;  /* 0x0000000106069824 */ /* 0x100fe400078e0a03 */
[----:B------:R-:W-:Y:S01]  /*1360*/  @!P1 IMAD R3, R2, R13, R3 ;  /* 0x0000000d02039224 */ /* 0x000fe200078e0203 */
[----:B------:R-:W-:Y:S01]  /*1370*/  IADD3 R2, PT, PT, -R15, RZ, RZ ;  /* 0x000000ff0f027210 */ /* 0x000fe20007ffe1ff */
[----:B------:R-:W-:Y:S02]  /*1380*/  @!P1 IMAD R5, R6, R11, R15 ;  /* 0x0000000b06059224 */ /* 0x000fe400078e020f */
[----:B------:R-:W-:Y:S02]  /*1390*/  @!P1 IMAD.MOV.U32 R15, RZ, RZ, R3 ;  /* 0x000000ffff0f9224 */ /* 0x000fe400078e0003 */
[----:B------:R-:W-:-:S02]  /*13a0*/  IMAD R2, R10, R2, R21 ;  /* 0x000000020a027224 */ /* 0x000fc400078e0215 */
[----:B------:R-:W-:Y:S02]  /*13b0*/  IMAD R20, R5, R4, R7 ;  /* 0x0000000405147224 */ /* 0x000fe400078e0207 */
[----:B------:R-:W-:Y:S02]  /*13c0*/  IMAD R21, R15, R10, R2 ;  /* 0x0000000a0f157224 */ /* 0x000fe400078e0202 */
.L_x_18:
[----:B------:R-:W-:Y:S05]  /*13d0*/  BRA.U UP2, `(.L_x_19) ;  /* 0x0000000102407547 */ /* 0x000fea000b800000 */
[----:B------:R-:W1:Y:S08]  /*13e0*/  LDC.64 R4, c[0x0][0xb10] ;  /* 0x0002c400ff047b82 */ /* 0x000e700000000a00 */
[----:B------:R-:W2:Y:S08]  /*13f0*/  LDC.64 R2, c[0x0][0xb18] ;  /* 0x0002c600ff027b82 */ /* 0x000eb00000000a00 */
[----:B------:R-:W3:Y:S08]  /*1400*/  LDC R6, c[0x0][0xb20] ;  /* 0x0002c800ff067b82 */ /* 0x000ef00000000800 */
[----:B------:R-:W4:Y:S01]  /*1410*/  LDC R7, c[0x0][0xb0c] ;  /* 0x0002c300ff077b82 */ /* 0x000f220000000800 */
[----:B-1----:R-:W-:-:S05]  /*1420*/  IMAD.HI.U32 R4, R21, R4, RZ ;  /* 0x0000000415047227 */ /* 0x002fca00078e00ff */
[----:B------:R-:W-:Y:S01]  /*1430*/  SHF.R.U32.HI R4, RZ, R5, R4 ;  /* 0x00000005ff047219 */ /* 0x000fe20000011604 */
[----:B--2---:R-:W-:Y:S01]  /*1440*/  IMAD.HI.U32 R3, R20, R3, RZ ;  /* 0x0000000314037227 */ /* 0x004fe200078e00ff */
[----:B------:R-:W-:-:S04]  /*1450*/  ISETP.NE.AND P0, PT, R2, 0x1, PT ;  /* 0x000000010200780c */ /* 0x000fc80003f05270 */
[----:B---3--:R-:W-:-:S04]  /*1460*/  SHF.R.U32.HI R3, RZ, R6, R3 ;  /* 0x00000006ff037219 */ /* 0x008fc80000011603 */
[----:B------:R-:W-:Y:S02]  /*1470*/  SEL R3, R20, R3, !P0 ;  /* 0x0000000314037207 */ /* 0x000fe40004000000 */
[----:B----4-:R-:W-:-:S04]  /*1480*/  ISETP.NE.AND P1, PT, R7, 0x1, PT ;  /* 0x000000010700780c */ /* 0x010fc80003f25270 */
[----:B------:R-:W-:-:S05]  /*1490*/  SEL R4, R21, R4, !P1 ;  /* 0x0000000415047207 */ /* 0x000fca0004800000 */
[----:B------:R-:W-:Y:S02]  /*14a0*/  IMAD.IADD R5, R3, 0x1, -R4 ;  /* 0x0000000103057824 */ /* 0x000fe400078e0a04 */
[----:B------:R-:W-:Y:S02]  /*14b0*/  IMAD.IADD R3, R4, 0x1, -R3 ;  /* 0x0000000104037824 */ /* 0x000fe400078e0a03 */
[----:B------:R-:W-:Y:S02]  /*14c0*/  IMAD R21, R5, R7, R21 ;  /* 0x0000000705157224 */ /* 0x000fe400078e0215 */
[----:B------:R-:W-:Y:S02]  /*14d0*/  IMAD R20, R3, R2, R20 ;  /* 0x0000000203147224 */ /* 0x000fe400078e0214 */
.L_x_19:
[----:B------:R-:W-:Y:S05]  /*14e0*/  BRA.U !UP0, `(.L_x_20) ;  /* 0x00000001080c7547 */ /* 0x000fea000b800000 */
[----:B------:R-:W-:Y:S01]  /*14f0*/  UCGABAR_WAIT ;  /* 0x0000000000007dc7 */ /* 0x000fe20008000000 */
[----:B------:R-:W-:Y:S01]  /*1500*/  CCTL.IVALL ;  /* 0x00000000ff00798f */ /* 0x000fe20002000000 */
[----:B------:R-:W-:Y:S05]  /*1510*/  BRA `(.L_x_21) ;  /* 0x0000000000047947 */ /* 0x000fea0003800000 */
.L_x_20:
[----:B------:R-:W-:Y:S06]  /*1520*/  BAR.SYNC.DEFER_BLOCKING 0x0 ;  /* 0x0000000000007b1d */ /* 0x000fec0000010000 */
.L_x_21:
[----:B------:R-:W-:Y:S05]  /*1530*/  BRA.U UP1, `(.L_x_22) ;  /* 0x0000001101f47547 */ /* 0x000fea000b800000 */
[----:B------:R-:W1:Y:S01]  /*1540*/  LDCU UR15, c[0x0][0x38c] ;  /* 0x00007180ff0f77ac */ /* 0x000e620008000800 */
[----:B------:R-:W2:Y:S01]  /*1550*/  LDC R8, c[0x0][0x370] ;  /* 0x0000dc00ff087b82 */ /* 0x000ea20000000800 */
[----:B------:R-:W-:Y:S01]  /*1560*/  PLOP3.LUT P1, PT, PT, PT, UP4, 0x80, 0x8 ;  /* 0x000000000008781c */ /* 0x000fe20003f2f048 */
[----:B------:R-:W-:Y:S01]  /*1570*/  IMAD.MOV.U32 R15, RZ, RZ, 0x1 ;  /* 0x00000001ff0f7424 */ /* 0x000fe200078e00ff */
[----:B------:R-:W-:Y:S01]  /*1580*/  ISETP.EQ.OR P4, PT, R9, RZ, P5 ;  /* 0x000000ff0900720c */ /* 0x000fe20002f82670 */
[----:B------:R-:W-:Y:S01]  /*1590*/  IMAD.MOV.U32 R14, RZ, RZ, RZ ;  /* 0x000000ffff0e7224 */ /* 0x000fe200078e00ff */
[----:B------:R-:W-:Y:S02]  /*15a0*/  PLOP3.LUT P1, PT, P1, PT, PT, 0x8, 0x80 ;  /* 0x000000000080781c */ /* 0x000fe40000f2e170 */
[----:B------:R-:W-:Y:S01]  /*15b0*/  CS2R R12, SRZ ;  /* 0x00000000000c7805 */ /* 0x000fe2000001ff00 */
[----:B------:R-:W-:Y:S01]  /*15c0*/  IMAD.MOV.U32 R11, RZ, RZ, 0x1 ;  /* 0x00000001ff0b7424 */ /* 0x000fe200078e00ff */
[----:B------:R-:W3:Y:S01]  /*15d0*/  LDC R0, c[0x0][0x374] ;  /* 0x0000dd00ff007b82 */ /* 0x000ee20000000800 */
[----:B------:R-:W4:Y:S01]  /*15e0*/  LDCU.64 UR30, c[0x0][0x348] ;  /* 0x00006900ff1e77ac */ /* 0x000f220008000a00 */
[----:B------:R-:W-:Y:S01]  /*15f0*/  UMOV UR13, URZ ;  /* 0x000000ff000d7c82 */ /* 0x000fe20008000000 */
[----:B-1----:R-:W-:-:S04]  /*1600*/  UIADD3 UR6, UPT, UPT, UR15, 0x3f, URZ ;  /* 0x0000003f0f067890 */ /* 0x002fc8000fffe0ff */
[----:B------:R-:W-:-:S04]  /*1610*/  USHF.R.S32.HI UR22, URZ, 0x1f, UR6 ;  /* 0x0000001fff167899 */ /* 0x000fc80008011406 */
[----:B------:R-:W-:Y:S02]  /*1620*/  ULEA.HI UR22, UR22, UR6, URZ, 0x6 ;  /* 0x0000000616167291 */ /* 0x000fe4000f8f30ff */
[----:B------:R-:W-:Y:S02]  /*1630*/  UIADD3 UR6, UPT, UPT, UR15, -0x1, URZ ;  /* 0xffffffff0f067890 */ /* 0x000fe4000fffe0ff */
[----:B------:R-:W-:Y:S02]  /*1640*/  USHF.R.S32.HI UR22, URZ, 0x6, UR22 ;  /* 0x00000006ff167899 */ /* 0x000fe40008011416 */
[----:B------:R-:W-:Y:S02]  /*1650*/  UISETP.GE.U32.AND UP1, UPT, UR6, -0x7f, UPT ;  /* 0xffffff810600788c */ /* 0x000fe4000bf26070 */
[----:B------:R-:W-:Y:S02]  /*1660*/  UISETP.LT.U32.AND UP0, UPT, UR22, 0x4, UPT ;  /* 0x000000041600788c */ /* 0x000fe4000bf01070 */
[----:B------:R-:W-:-:S02]  /*1670*/  UIADD3 UR15, UPT, UPT, UR15, 0x7e, URZ ;  /* 0x0000007e0f0f7890 */ /* 0x000fc4000fffe0ff */
[----:B------:R-:W-:Y:S02]  /*1680*/  USEL UR21, UR22, 0x4, UP0 ;  /* 0x0000000416157887 */ /* 0x000fe40008000000 */
[----:B------:R-:W-:Y:S02]  /*1690*/  UISETP.NE.AND UP0, UPT, UR5, URZ, UPT ;  /* 0x000000ff0500728c */ /* 0x000fe4000bf05270 */
[----:B------:R-:W-:Y:S02]  /*16a0*/  UIADD3 UR6, UPT, UPT, UR21, -0x1, URZ ;  /* 0xffffffff15067890 */ /* 0x000fe4000fffe0ff */
[----:B------:R-:W-:Y:S02]  /*16b0*/  @UP1 UIADD3 UR6, UPT, UPT, UR21, URZ, URZ ;  /* 0x000000ff15061290 */ /* 0x000fe4000fffe0ff */
[----:B------:R-:W-:Y:S02]  /*16c0*/  USEL UR7, UR7, 0x2, UP0 ;  /* 0x0000000207077887 */ /* 0x000fe40008000000 */
[----:B------:R-:W-:-:S02]  /*16d0*/  UIADD3 UR14, UPT, UPT, UR22, -UR21, URZ ;  /* 0x80000015160e7290 */ /* 0x000fc4000fffe0ff */
[----:B--2-4-:R-:W-:-:S12]  /*16e0*/  UIADD3 UR6, UPT, UPT, UR6, 0x1, URZ ;  /* 0x0000000106067890 */ /* 0x014fd8000fffe0ff */
.L_x_42:
[----:B------:R-:W-:Y:S01]  /*16f0*/  UISETP.NE.AND UP0, UPT, UR37, URZ, UPT ;  /* 0x000000ff2500728c */ /* 0x000fe2000bf05270 */
[----:B------:R-:W1:Y:S08]  /*1700*/  S2UR UR37, SR_CgaCtaId ;  /* 0x00000000002579c3 */ /* 0x000e700000008800 */
[----:B------:R-:W-:Y:S05]  /*1710*/  BRA.U UP0, `(.L_x_23) ;  /* 0x0000000100347547 */ /* 0x000fea000b800000 */
[----:B------:R-:W2:Y:S01]  /*1720*/  S2R R2, SR_CgaCtaId ;  /* 0x0000000000027919 */ /* 0x000ea20000008800 */
[----:B------:R-:W-:-:S04]  /*1730*/  MOV R3, 0x400 ;  /* 0x0000040000037802 */ /* 0x000fc80000000f00 */
[----:B--2---:R-:W-:Y:S02]  /*1740*/  LEA R2, R2, R3, 0x18 ;  /* 0x0000000302027211 */ /* 0x004fe400078ec0ff */
[----:B------:R-:W-:-:S03]  /*1750*/  SHF.L.U32 R3, R11, 0x1f, RZ ;  /* 0x0000001f0b037819 */ /* 0x000fc600000006ff */
[----:B------:R-:W-:-:S04]  /*1760*/  IMAD R2, R12, 0x8, R2 ;  /* 0x000000080c027824 */ /* 0x000fc800078e0202 */
[----:B------:R-:W2:Y:S02]  /*1770*/  SYNCS.PHASECHK.TRANS64.TRYWAIT P0, [R2+URZ+0x100], R3 ;  /* 0x00010003020075a7 */ /* 0x000ea400080011ff */
[----:B--2---:R-:W-:Y:S05]  /*1780*/  @!P0 BRA `(.L_x_24) ;  /* 0x0000007800408947 */ /* 0x004fea0003800000 */
.L_x_138:
[----:B------:R-:W-:Y:S01]  /*1790*/  VIADD R12, R12, 0x1 ;  /* 0x000000010c0c7836 */ /* 0x000fe20000000000 */
[----:B------:R2:W-:Y:S04]  /*17a0*/  SYNCS.ARRIVE.TRANS64.A1T0 RZ, [R2+URZ+0xf0], RZ ;  /* 0x0000f0ff02ff79a7 */ /* 0x0005e800081000ff */
[----:B------:R-:W-:-:S04]  /*17b0*/  ISETP.NE.AND P0, PT, R12, 0x2, PT ;  /* 0x000000020c00780c */ /* 0x000fc80003f05270 */
[----:B------:R-:W-:Y:S02]  /*17c0*/  SEL R12, R12, RZ, P0 ;  /* 0x000000ff0c0c7207 */ /* 0x000fe40000000000 */
[----:B--2---:R-:W-:-:S04]  /*17d0*/  SEL R2, RZ, 0x1, P0 ;  /* 0x00000001ff027807 */ /* 0x004fc80000000000 */
[----:B------:R-:W-:-:S07]  /*17e0*/  LOP3.LUT R11, R11, R2, RZ, 0x3c, !PT ;  /* 0x000000020b0b7212 */ /* 0x000fce00078e3cff */
.L_x_23:
[----:B------:R-:W-:Y:S01]  /*17f0*/  UMOV UR5, 0x400 ;  /* 0x0000040000057882 */ /* 0x000fe20000000000 */
[----:B------:R-:W-:Y:S01]  /*1800*/  SHF.L.U32 R2, R15, 0x1f, RZ ;  /* 0x0000001f0f027819 */ /* 0x000fe200000006ff */
[----:B-1----:R-:W-:Y:S01]  /*1810*/  ULEA UR5, UR37, UR5, 0x18 ;  /* 0x0000000525057291 */ /* 0x002fe2000f8ec0ff */
[----:B------:R-:W-:Y:S01]  /*1820*/  R2UR UR34, R21 ;  /* 0x00000000152272ca */ /* 0x000fe200000e0000 */
[----:B------:R-:W-:Y:S01]  /*1830*/  UISETP.GE.U32.AND UP0, UPT, UR15, 0x7f, UPT ;  /* 0x0000007f0f00788c */ /* 0x000fe2000bf06070 */
[----:B------:R-:W-:Y:S01]  /*1840*/  R2UR UR18, R20 ;  /* 0x00000000141272ca */ /* 0x000fe200000e0000 */
[----:B------:R-:W-:Y:S01]  /*1850*/  ULEA UR8, UR13, UR5, 0x3 ;  /* 0x000000050d087291 */ /* 0x000fe2000f8e18ff */
[----:B------:R-:W-:-:S08]  /*1860*/  UMOV UR23, URZ ;  /* 0x000000ff00177c82 */ /* 0x000fd00008000000 */
[----:B------:R1:W2:Y:S01]  /*1870*/  SYNCS.PHASECHK.TRANS64.TRYWAIT P0, [UR8+0x20], R2 ;  /* 0x00002002ff0075a7 */ /* 0x0002a20008001108 */
[----:B------:R-:W-:Y:S02]  /*1880*/  USHF.L.U32 UR34, UR34, 0x7, URZ ;  /* 0x0000000722227899 */ /* 0x000fe400080006ff */
[----:B------:R-:W-:Y:S01]  /*1890*/  USHF.L.U32 UR18, UR18, 0x7, URZ ;  /* 0x0000000712127899 */ /* 0x000fe200080006ff */
[----:B------:R-:W-:Y:S11]  /*18a0*/  BRA.U !UP0, `(.L_x_25) ;  /* 0x0000000108f47547 */ /* 0x000ff6000b800000 */
[----:B------:R-:W-:Y:S02]  /*18b0*/  UIADD3 UR26, UPT, UPT, UR34, 0x40, URZ ;  /* 0x00000040221a7890 */ /* 0x000fe4000fffe0ff */
[----:B------:R-:W-:Y:S01]  /*18c0*/  UIADD3 UR10, UPT, UPT, UR18, 0x40, URZ ;  /* 0x00000040120a7890 */ /* 0x000fe2000fffe0ff */
[----:B------:R-:W-:Y:S01]  /*18d0*/  UMOV UR29, URZ ;  /* 0x000000ff001d7c82 */ /* 0x000fe20008000000 */
[----:B------:R-:W-:-:S10]  /*18e0*/  UMOV UR39, UR13 ;  /* 0x0000000d00277c82 */ /* 0x000fd40008000000 */
.L_x_31:
[----:B------:R-:W-:Y:S01]  /*18f0*/  ULEA UR33, UR39, UR5, 0x3 ;  /* 0x0000000527217291 */ /* 0x000fe2000f8e18ff */
[----:B--2---:R-:W-:Y:S01]  /*1900*/  @!P5 MOV R3, 0x8000 ;  /* 0x000080000003d802 */ /* 0x004fe20000000f00 */
[----:B-12---:R-:W-:Y:S10]  /*1910*/  @P0 BRA `(.L_x_26) ;  /* 0x00000000000c0947 */ /* 0x006ff40003800000 */
[----:B------:R-:W-:-:S04]  /*1920*/  SHF.L.U32 R4, R15, 0x1f, RZ ;  /* 0x0000001f0f047819 */ /* 0x000fc800000006ff */
[----:B------:R-:W2:Y:S02]  /*1930*/  SYNCS.PHASECHK.TRANS64.TRYWAIT P0, [UR33+0x20], R4 ;  /* 0x00002004ff0075a7 */ /* 0x000ea40008001121 */
[----:B--2---:R-:W-:Y:S05]  /*1940*/  @!P0 BRA `(.L_x_27) ;  /* 0x0000007400e48947 */ /* 0x004fea0003800000 */
.L_x_26:
[----:B------:R2:W-:Y:S01]  /*1950*/  @!P5 SYNCS.ARRIVE.TRANS64 RZ, [UR33], R3 ;  /* 0x00000003ffffd9a7 */ /* 0x0005e20008000021 */
[----:B------:R-:W-:-:S04]  /*1960*/  ULOP3.LUT UR8, UR7, 0x2, URZ, 0xfc, !UPT ;  /* 0x0000000207087892 */ /* 0x000fc8000f8efcff */
[----:B------:R-:W-:-:S09]  /*1970*/  UISETP.NE.AND UP0, UPT, UR8, 0x2, UPT ;  /* 0x000000020800788c */ /* 0x000fd2000bf05270 */
[----:B------:R-:W-:Y:S05]  /*1980*/  BRA.U UP0, `(.L_x_28) ;  /* 0x0000000100047547 */ /* 0x000fea000b800000 */
[----:B------:R-:W-:Y:S05]  /*1990*/  BPT.TRAP 0x1 ;  /* 0x000000040000795c */ /* 0x000fea0000300000 */
.L_x_28:
[----:B------:R-:W-:Y:S04]  /*19a0*/  BSSY.RECONVERGENT B0, `(.L_x_29) ;  /* 0x0000003000007945 */ /* 0x000fe80003800200 */
[----:B------:R-:W-:Y:S05]  /*19b0*/  @P4 BRA `(.L_x_30) ;  /* 0x0000000000044947 */ /* 0x000fea0003800000 */
[----:B------:R-:W-:Y:S05]  /*19c0*/  BPT.TRAP 0x1 ;  /* 0x000000040000795c */ /* 0x000fea0000300000 */
.L_x_30:
[----:B------:R-:W-:Y:S05]  /*19d0*/  BSYNC.RECONVERGENT B0 ;  /* 0x0000000000007941 */ /* 0x000fea0003800200 */
.L_x_29:
[----:B------:R-:W-:Y:S02]  /*19e0*/  UIADD3 UR13, UPT, UPT, UR39, 0x1, URZ ;  /* 0x00000001270d7890 */ /* 0x000fe4000fffe0ff */
[----:B------:R-:W-:Y:S02]  /*19f0*/  UIADD3 UR44, UP1, UPT, UR30, 0x80, URZ ;  /* 0x000000801e2c7890 */ /* 0x000fe4000ff3e0ff */
[----:B------:R-:W-:Y:S02]  /*1a00*/  UISETP.NE.AND UP0, UPT, UR13, 0x4, UPT ;  /* 0x000000040d00788c */ /* 0x000fe4000bf05270 */
[----:B------:R-:W-:Y:S02]  /*1a10*/  USHF.L.U32 UR19, UR29, 0x6, URZ ;  /* 0x000000061d137899 */ /* 0x000fe400080006ff */
[----:B------:R-:W-:Y:S02]  /*1a20*/  USEL UR9, URZ, 0x1, UP0 ;  /* 0x00000001ff097887 */ /* 0x000fe40008000000 */
[----:B------:R-:W-:-:S02]  /*1a30*/  USEL UR13, UR13, URZ, UP0 ;  /* 0x000000ff0d0d7287 */ /* 0x000fc40008000000 */
[----:B------:R-:W-:Y:S02]  /*1a40*/  UIADD3 UR42, UP0, UPT, UR30, 0x180, URZ ;  /* 0x000001801e2a7890 */ /* 0x000fe4000ff1e0ff */
[----:B------:R-:W-:Y:S01]  /*1a50*/  ULEA UR8, UR13, UR5, 0x3 ;  /* 0x000000050d087291 */ /* 0x000fe2000f8e18ff */
[----:B------:R-:W-:Y:S01]  /*1a60*/  LOP3.LUT R15, R15, UR9, RZ, 0x3c, !PT ;  /* 0x000000090f0f7c12 */ /* 0x000fe2000f8e3cff */
[----:B------:R-:W-:Y:S02]  /*1a70*/  UIADD3.X UR45, UPT, UPT, URZ, UR31, URZ, UP1, !UPT ;  /* 0x0000001fff2d7290 */ /* 0x000fe40008ffe4ff */
[----:B------:R-:W-:Y:S01]  /*1a80*/  ULEA.HI UR35, UR4, UR19, URZ, 0x1a ;  /* 0x0000001304237291 */ /* 0x000fe2000f8fd0ff */
[----:B-1----:R-:W-:Y:S01]  /*1a90*/  SHF.L.U32 R2, R15, 0x1f, RZ ;  /* 0x0000001f0f027819 */ /* 0x002fe200000006ff */
[----:B------:R-:W-:Y:S01]  /*1aa0*/  UIADD3.X UR43, UPT, UPT, URZ, UR31, URZ, UP0, !UPT ;  /* 0x0000001fff2b7290 */ /* 0x000fe200087fe4ff */
[----:B------:R-:W-:Y:S02]  /*1ab0*/  UMOV UR38, 0x30000 ;  /* 0x0003000000267882 */ /* 0x000fe40000000000 */
[----:B------:R4:W1:Y:S01]  /*1ac0*/  SYNCS.PHASECHK.TRANS64.TRYWAIT P0, [UR8+0x20], R2 ;  /* 0x00002002ff0075a7 */ /* 0x0008620008001108 */
[----:B------:R-:W-:Y:S01]  /*1ad0*/  USHF.L.U32 UR8, UR39, 0xe, URZ ;  /* 0x0000000e27087899 */ /* 0x000fe200080006ff */
[----:B------:R-:W-:Y:S01]  /*1ae0*/  UMOV UR40, 0x0 ;  /* 0x0000000000287882 */ /* 0x000fe20000000000 */
[----:B------:R-:W-:-:S02]  /*1af0*/  UMOV UR41, 0x10000000 ;  /* 0x1000000000297882 */ /* 0x000fc40000000000 */
[----:B------:R-:W-:Y:S02]  /*1b00*/  ULEA UR24, UR4, UR8, 0x1 ;  /* 0x0000000804187291 */ /* 0x000fe4000f8e08ff */
[----:B------:R-:W-:Y:S02]  /*1b10*/  UIADD3 UR8, UPT, UPT, UR5, UR8, URZ ;  /* 0x0000000805087290 */ /* 0x000fe4000fffe0ff */
[----:B------:R-:W-:Y:S02]  /*1b20*/  UIADD3 UR24, UPT, UPT, UR5, UR24, URZ ;  /* 0x0000001805187290 */ /* 0x000fe4000fffe0ff */
[----:B------:R-:W-:Y:S02]  /*1b30*/  UIADD3 UR16, UPT, UPT, UR8, 0x18400, URZ ;  /* 0x0001840008107890 */ /* 0x000fe4000fffe0ff */
[----:B------:R-:W-:Y:S02]  /*1b40*/  UIADD3 UR32, UPT, UPT, UR24, 0x8400, URZ ;  /* 0x0000840018207890 */ /* 0x000fe4000fffe0ff */
[----:B------:R-:W-:-:S02]  /*1b50*/  UIADD3 UR24, UPT, UPT, UR24, 0xa400, URZ ;  /* 0x0000a40018187890 */ /* 0x000fc4000fffe0ff */
[----:B------:R-:W-:Y:S01]  /*1b60*/  UIADD3 UR8, UPT, UPT, UR8, 0x1a400, URZ ;  /* 0x0001a40008087890 */ /* 0x000fe2000fffe0ff */
[----:B------:R-:W-:Y:S01]  /*1b70*/  UMOV UR25, UR33 ;  /* 0x0000002100197c82 */ /* 0x000fe20008000000 */
[----:B------:R-:W-:Y:S01]  /*1b80*/  UMOV UR28, UR36 ;  /* 0x00000024001c7c82 */ /* 0x000fe20008000000 */
[----:B------:R-:W-:Y:S01]  /*1b90*/  UMOV UR27, UR35 ;  /* 0x00000023001b7c82 */ /* 0x000fe20008000000 */
[----:B------:R-:W-:Y:S01]  /*1ba0*/  UMOV UR17, UR33 ;  /* 0x0000002100117c82 */ /* 0x000fe20008000000 */
[----:B------:R-:W-:Y:S01]  /*1bb0*/  UMOV UR20, UR36 ;  /* 0x0000002400147c82 */ /* 0x000fe20008000000 */
[----:B------:R4:W-:Y:S01]  /*1bc0*/  UTMALDG.3D.MULTICAST [UR32], [UR44], UR38, desc[UR40] ;  /* 0x000028202c0073b4 */ /* 0x0009e20008011826 */
[----:B------:R-:W-:Y:S01]  /*1bd0*/  UMOV UR12, UR36 ;  /* 0x00000024000c7c82 */ /* 0x000fe20008000000 */
[----:B------:R-:W-:Y:S01]  /*1be0*/  UMOV UR9, UR33 ;  /* 0x0000002100097c82 */ /* 0x000fe20008000000 */
[----:B------:R-:W-:Y:S01]  /*1bf0*/  UMOV UR11, UR19 ;  /* 0x00000013000b7c82 */ /* 0x000fe20008000000 */
[----:B------:R-:W-:Y:S01]  /*1c00*/  UIADD3 UR29, UPT, UPT, UR29, 0x1, URZ ;  /* 0x000000011d1d7890 */ /* 0x000fe2000fffe0ff */
[----:B------:R-:W-:Y:S01]  /*1c10*/  UMOV UR23, UR6 ;  /* 0x0000000600177c82 */ /* 0x000fe20008000000 */
[----:B------:R-:W-:Y:S01]  /*1c20*/  UMOV UR39, UR13 ;  /* 0x0000000d00277c82 */ /* 0x000fe20008000000 */
[----:B------:R4:W-:Y:S01]  /*1c30*/  UTMALDG.3D.MULTICAST [UR24], [UR44], UR38, desc[UR40] ;  /* 0x000028182c0073b4 */ /* 0x0009e20008011826 */
[----:B------:R-:W-:Y:S01]  /*1c40*/  UISETP.NE.AND UP0, UPT, UR29, UR6, UPT ;  /* 0x000000061d00728c */ /* 0x000fe2000bf05270 */
[----:B------:R4:W-:Y:S01]  /*1c50*/  UTMALDG.3D [UR16], [UR42], desc[UR40] ;  /* 0x000028102a0075b4 */ /* 0x0009e20008011000 */
[----:B------:R4:W-:Y:S07]  /*1c60*/  UTMALDG.3D [UR8], [UR42], desc[UR40] ;  /* 0x000028082a0075b4 */ /* 0x0009ee0008011000 */
[----:B----4-:R-:W-:Y:S05]  /*1c70*/  BRA.U UP0, `(.L_x_31) ;  /* 0xfffffffd001c7547 */ /* 0x010fea000b83ffff */
.L_x_25:
[----:B------:R-:W-:Y:S01]  /*1c80*/  ULEA UR8, UR13, UR5, 0x3 ;  /* 0x000000050d087291 */ /* 0x000fe2000f8e18ff */
[----:B-1----:R-:W-:Y:S01]  /*1c90*/  SHF.L.U32 R2, R15, 0x1f, RZ ;  /* 0x0000001f0f027819 */ /* 0x002fe200000006ff */
[----:B------:R-:W-:Y:S01]  /*1ca0*/  @!P1 SYNCS.ARRIVE.TRANS64.A1T0 RZ, [UR5+0x88], RZ ;  /* 0x000088ffffff99a7 */ /* 0x000fe20008100005 */
[----:B------:R-:W-:-:S06]  /*1cb0*/  UISETP.GT.AND UP0, UPT, UR22, UR21, UPT ;  /* 0x000000151600728c */ /* 0x000fcc000bf04270 */
[----:B--2---:R1:W2:Y:S03]  /*1cc0*/  SYNCS.PHASECHK.TRANS64.TRYWAIT P0, [UR8+0x20], R2 ;  /* 0x00002002ff0075a7 */ /* 0x0042a60008001108 */
[----:B------:R-:W-:Y:S05]  /*1cd0*/  BRA.U !UP0, `(.L_x_32) ;  /* 0x0000000108f07547 */ /* 0x000fea000b800000 */
[----:B------:R-:W-:Y:S02]  /*1ce0*/  UIADD3 UR38, UPT, UPT, UR14, UR23, URZ ;  /* 0x000000170e267290 */ /* 0x000fe4000fffe0ff */
[----:B------:R-:W-:Y:S02]  /*1cf0*/  UIADD3 UR26, UPT, UPT, UR34, 0x40, URZ ;  /* 0x00000040221a7890 */ /* 0x000fe4000fffe0ff */
[----:B------:R-:W-:Y:S01]  /*1d00*/  UIADD3 UR10, UPT, UPT, UR18, 0x40, URZ ;  /* 0x00000040120a7890 */ /* 0x000fe2000fffe0ff */
[----:B------:R-:W-:-:S11]  /*1d10*/  UMOV UR39, UR13 ;  /* 0x0000000d00277c82 */ /* 0x000fd60008000000 */
.L_x_38:
[----:B------:R-:W-:Y:S01]  /*1d20*/  ULEA UR33, UR39, UR5, 0x3 ;  /* 0x0000000527217291 */ /* 0x000fe2000f8e18ff */
[----:B--2---:R-:W-:Y:S01]  /*1d30*/  @!P5 MOV R3, 0x8000 ;  /* 0x000080000003d802 */ /* 0x004fe20000000f00 */
[----:B-12---:R-:W-:Y:S10]  /*1d40*/  @P0 BRA `(.L_x_33) ;  /* 0x00000000000c0947 */ /* 0x006ff40003800000 */
[----:B------:R-:W-:-:S04]  /*1d50*/  SHF.L.U32 R4, R15, 0x1f, RZ ;  /* 0x0000001f0f047819 */ /* 0x000fc800000006ff */
[----:B------:R-:W2:Y:S02]  /*1d60*/  SYNCS.PHASECHK.TRANS64.TRYWAIT P0, [UR33+0x20], R4 ;  /* 0x00002004ff0075a7 */ /* 0x000ea40008001121 */
[----:B--2---:R-:W-:Y:S05]  /*1d70*/  @!P0 BRA `(.L_x_34) ;  /* 0x0000007000f08947 */ /* 0x004fea0003800000 */
.L_x_33:
[----:B------:R2:W-:Y:S01]  /*1d80*/  @!P5 SYNCS.ARRIVE.TRANS64 RZ, [UR33], R3 ;  /* 0x00000003ffffd9a7 */ /* 0x0005e20008000021 */
[----:B------:R-:W-:-:S04]  /*1d90*/  ULOP3.LUT UR8, UR7, 0x2, URZ, 0xfc, !UPT ;  /* 0x0000000207087892 */ /* 0x000fc8000f8efcff */
[----:B------:R-:W-:-:S09]  /*1da0*/  UISETP.NE.AND UP0, UPT, UR8, 0x2, UPT ;  /* 0x000000020800788c */ /* 0x000fd2000bf05270 */
[----:B------:R-:W-:Y:S05]  /*1db0*/  BRA.U UP0, `(.L_x_35) ;  /* 0x0000000100047547 */ /* 0x000fea000b800000 */
[----:B------:R-:W-:Y:S05]  /*1dc0*/  BPT.TRAP 0x1 ;  /* 0x000000040000795c */ /* 0x000fea0000300000 */
.L_x_35:
[----:B------:R-:W-:Y:S04]  /*1dd0*/  BSSY.RECONVERGENT B0, `(.L_x_36) ;  /* 0x0000003000007945 */ /* 0x000fe80003800200 */
[----:B------:R-:W-:Y:S05]  /*1de0*/  @P4 BRA `(.L_x_37) ;  /* 0x0000000000044947 */ /* 0x000fea0003800000 */
[----:B------:R-:W-:Y:S05]  /*1df0*/  BPT.TRAP 0x1 ;  /* 0x000000040000795c */ /* 0x000fea0000300000 */
.L_x_37:
[----:B------:R-:W-:Y:S05]  /*1e00*/  BSYNC.RECONVERGENT B0 ;  /* 0x0000000000007941 */ /* 0x000fea0003800200 */
.L_x_36:
        /* <DEDUP_REMOVED lines=36> */
[----:B------:R4:W-:Y:S02]  /*2050*/  UTMALDG.3D.MULTICAST [UR24], [UR44], UR29, desc[UR40] ;  /* 0x000028182c0073b4 */ /* 0x0009e4000801181d */
[----:B------:R-:W-:Y:S01]  /*2060*/  UISETP.NE.AND UP0, UPT, UR23, UR38, UPT ;  /* 0x000000261700728c */ /* 0x000fe2000bf05270 */
[----:B------:R4:W-:Y:S01]  /*2070*/  UTMALDG.3D [UR16], [UR42], desc[UR40] ;  /* 0x000028102a0075b4 */ /* 0x0009e20008011000 */
[----:B------:R4:W-:Y:S07]  /*2080*/  UTMALDG.3D [UR8], [UR42], desc[UR40] ;  /* 0x000028082a0075b4 */ /* 0x0009ee0008011000 */
[----:B----4-:R-:W-:Y:S05]  /*2090*/  BRA.U UP0, `(.L_x_38) ;  /* 0xfffffffd00207547 */ /* 0x010fea000b83ffff */
.L_x_32:
[C---:B-1----:R-:W-:Y:S01]  /*20a0*/  LEA R2, R14.reuse, UR5, 0x3 ;  /* 0x000000050e027c11 */ /* 0x042fe2000f8e18ff */
[----:B------:R-:W-:Y:S01]  /*20b0*/  NOP ;  /* 0x0000000000007918 */ /* 0x000fe20000000000 */
[----:B--2---:R-:W-:Y:S02]  /*20c0*/  SHF.L.U32 R3, R13, 0x1f, RZ ;  /* 0x0000001f0d037819 */ /* 0x004fe400000006ff */
[----:B------:R-:W-:Y:S02]  /*20d0*/  LEA R4, R14, UR5, 0x4 ;  /* 0x000000050e047c11 */ /* 0x000fe4000f8e20ff */
[----:B------:R-:W1:Y:S02]  /*20e0*/  SYNCS.PHASECHK.TRANS64.TRYWAIT P0, [R2+URZ+0x90], R3 ;  /* 0x00009003020075a7 */ /* 0x000e6400080011ff */
[----:B-1----:R-:W-:Y:S05]  /*20f0*/  @!P0 BRA `(.L_x_39) ;  /* 0x0000007000288947 */ /* 0x002fea0003800000 */
.L_x_141:
[----:B------:R-:W2:Y:S01]  /*2100*/  LDS.128 R4, [R4+0x120] ;  /* 0x0001200004047984 */ /* 0x000ea20000000c00 */
[----:B------:R-:W-:Y:S01]  /*2110*/  ISETP.GE.AND P0, PT, R40, 0x1, PT ;  /* 0x000000012800780c */ /* 0x000fe20003f06270 */
[----:B-1----:R-:W-:Y:S01]  /*2120*/  VIADD R2, R2, 0xa0 ;  /* 0x000000a002027836 */ /* 0x002fe20000000000 */
[----:B------:R-:W-:Y:S01]  /*2130*/  @!PT LDS RZ, [RZ] ;  /* 0x00000000fffff984 */ /* 0x000fe20000000800 */
[----:B------:R-:W-:Y:S01]  /*2140*/  @!PT LDS RZ, [RZ] ;  /* 0x00000000fffff984 */ /* 0x000fe20000000800 */
[----:B------:R-:W-:Y:S01]  /*2150*/  @!PT LDS RZ, [RZ] ;  /* 0x00000000fffff984 */ /* 0x000fe20000000800 */
[----:B------:R-:W-:Y:S01]  /*2160*/  @!PT LDS RZ, [RZ] ;  /* 0x00000000fffff984 */ /* 0x000fe20000000800 */
[----:B------:R1:W-:Y:S06]  /*2170*/  MEMBAR.ALL.CTA ;  /* 0x0000000000007992 */ /* 0x0003ec0000008000 */
[----:B-1----:R-:W1:Y:S01]  /*2180*/  FENCE.VIEW.ASYNC.S ;  /* 0x00000000000073c6 */ /* 0x002e620000000000 */
[----:B------:R-:W-:-:S04]  /*2190*/  PRMT R2, RZ, 0x654, R2 ;  /* 0x00000654ff027816 */ /* 0x000fc80000000002 */
[----:B-1----:R1:W-:Y:S01]  /*21a0*/  SYNCS.ARRIVE.TRANS64.RED.A1T0 RZ, [R2+URZ], RZ ;  /* 0x000000ff02ff79a7 */ /* 0x0023e200081004ff */
[----:B--2---:R-:W-:-:S13]  /*21b0*/  LOP3.LUT P2, RZ, R6, 0x1, RZ, 0xc0, !PT ;  /* 0x0000000106ff7812 */ /* 0x004fda000784c0ff */
[----:B------:R-:W-:Y:S01]  /*21c0*/  @P2 SHF.R.U32.HI R3, RZ, 0x10, R5 ;  /* 0x00000010ff032819 */ /* 0x000fe20000011605 */
[----:B------:R-:W-:Y:S01]  /*21d0*/  VOTEU.ANY UP0, P2 ;  /* 0x0000000000ff7886 */ /* 0x000fe20001000100 */
[----:B------:R-:W-:Y:S02]  /*21e0*/  @P2 MOV R10, R4 ;  /* 0x00000004000a2202 */ /* 0x000fe40000000f00 */
[----:B------:R-:W-:Y:S02]  /*21f0*/  @P2 R2UR.BROADCAST UR8, R3 ;  /* 0x00000000030822ca */ /* 0x000fe400008e0000 */
[----:B------:R-:W-:-:S11]  /*2200*/  @P2 LOP3.LUT R9, R5, 0xffff, RZ, 0xc0, !PT ;  /* 0x0000ffff05092812 */ /* 0x000fd600078ec0ff */
[----:B------:R-:W-:Y:S01]  /*2210*/  @UP0 UMOV UR36, UR8 ;  /* 0x0000000800240c82 */ /* 0x000fe20008000000 */
[----:B-1----:R-:W-:Y:S05]  /*2220*/  @!P0 BRA `(.L_x_40) ;  /* 0x0000000000b88947 */ /* 0x002fea0003800000 */
[----:B------:R-:W3:Y:S01]  /*2230*/  LDC.64 R4, c[0x0][0xb18] ;  /* 0x0002c600ff047b82 */ /* 0x000ee20000000a00 */
[----:B------:R-:W-:-:S07]  /*2240*/  ISETP.NE.AND P3, PT, R40, 0x1, PT ;  /* 0x000000012800780c */ /* 0x000fce0003f65270 */
[----:B------:R-:W1:Y:S08]  /*2250*/  LDC.64 R6, c[0x0][0xb10] ;  /* 0x0002c400ff067b82 */ /* 0x000e700000000a00 */
[----:B------:R-:W2:Y:S08]  /*2260*/  LDC R16, c[0x0][0xb20] ;  /* 0x0002c800ff107b82 */ /* 0x000eb00000000800 */
[----:B------:R-:W4:Y:S01]  /*2270*/  LDC R17, c[0x0][0xb0c] ;  /* 0x0002c300ff117b82 */ /* 0x000f220000000800 */
[----:B---3--:R-:W-:Y:S01]  /*2280*/  IMAD.HI.U32 R19, R0, R5, RZ ;  /* 0x0000000500137227 */ /* 0x008fe200078e00ff */
[----:B------:R-:W-:-:S03]  /*2290*/  ISETP.NE.AND P0, PT, R4, 0x1, PT ;  /* 0x000000010400780c */ /* 0x000fc60003f05270 */
[----:B------:R-:W-:-:S03]  /*22a0*/  IMAD.HI.U32 R5, R9, R5, RZ ;  /* 0x0000000509057227 */ /* 0x000fc600078e00ff */
[----:B------:R-:W3:Y:S01]  /*22b0*/  LDC.64 R2, c[0x0][0xb28] ;  /* 0x0002ca00ff027b82 */ /* 0x000ee20000000a00 */
[----:B-1----:R-:W-:-:S04]  /*22c0*/  IMAD.HI.U32 R20, R8, R6, RZ ;  /* 0x0000000608147227 */ /* 0x002fc800078e00ff */
[----:B------:R-:W-:Y:S01]  /*22d0*/  IMAD.HI.U32 R21, R10, R6, RZ ;  /* 0x000000060a157227 */ /* 0x000fe200078e00ff */
[----:B------:R-:W-:Y:S02]  /*22e0*/  SHF.R.U32.HI R20, RZ, R7, R20 ;  /* 0x00000007ff147219 */ /* 0x000fe40000011614 */
[-C--:B--2---:R-:W-:Y:S02]  /*22f0*/  SHF.R.U32.HI R19, RZ, R16.reuse, R19 ;  /* 0x00000010ff137219 */ /* 0x084fe40000011613 */
[----:B------:R-:W-:Y:S02]  /*2300*/  SHF.R.U32.HI R5, RZ, R16, R5 ;  /* 0x00000010ff057219 */ /* 0x000fe40000011605 */
[----:B------:R-:W-:Y:S02]  /*2310*/  SEL R19, R0, R19, !P0 ;  /* 0x0000001300137207 */ /* 0x000fe40004000000 */
[----:B------:R-:W-:Y:S02]  /*2320*/  SHF.R.U32.HI R21, RZ, R7, R21 ;  /* 0x00000007ff157219 */ /* 0x000fe40000011615 */
[----:B----4-:R-:W-:-:S02]  /*2330*/  ISETP.NE.AND P1, PT, R17, 0x1, PT ;  /* 0x000000011100780c */ /* 0x010fc40003f25270 */
[----:B------:R-:W-:Y:S02]  /*2340*/  SEL R5, R9, R5, !P0 ;  /* 0x0000000509057207 */ /* 0x000fe40004000000 */
[----:B------:R-:W-:Y:S02]  /*2350*/  SEL R20, R8, R20, !P1 ;  /* 0x0000001408147207 */ /* 0x000fe40004800000 */
[----:B------:R-:W-:Y:S01]  /*2360*/  SEL R21, R10, R21, !P1 ;  /* 0x000000150a157207 */ /* 0x000fe20004800000 */
[----:B---3--:R-:W-:-:S04]  /*2370*/  IMAD.HI.U32 R18, R19, R2, RZ ;  /* 0x0000000213127227 */ /* 0x008fc800078e00ff */
        /* <DEDUP_REMOVED lines=10> */
[----:B------:R-:W-:-:S04]  /*2420*/  @!P0 IMAD.HI.U32 R7, R21, R2, RZ ;  /* 0x0000000215078227 */ /* 0x000fc800078e00ff */
[----:B------:R-:W-:Y:S01]  /*2430*/  IMAD.MOV R2, RZ, RZ, -R6 ;  /* 0x000000ffff027224 */ /* 0x000fe200078e0a06 */
[----:B------:R-:W-:Y:S02]  /*2440*/  @!P0 SHF.R.U32.HI R3, RZ, R3, R7 ;  /* 0x00000003ff038219 */ /* 0x000fe40000011607 */
[----:B------:R-:W-:Y:S01]  /*2450*/  IADD3 R7, PT, PT, -R5, RZ, RZ ;  /* 0x000000ff05077210 */ /* 0x000fe20007ffe1ff */
[----:B------:R-:W-:Y:S01]  /*2460*/  IMAD R2, R40, R2, R5 ;  /* 0x0000000228027224 */ /* 0x000fe200078e0205 */
        /* <DEDUP_REMOVED lines=10> */
.L_x_40:
[----:B------:R-:W1:Y:S02]  /*2510*/  LDCU UR8, c[0x0][0xb30] ;  /* 0x00016600ff0877ac */ /* 0x000e640008000800 */
[----:B-1----:R-:W-:-:S09]  /*2520*/  UISETP.NE.AND UP0, UPT, UR8, 0x1, UPT ;  /* 0x000000010800788c */ /* 0x002fd2000bf05270 */
[----:B------:R-:W-:Y:S05]  /*2530*/  BRA.U UP0, `(.L_x_41) ;  /* 0x0000000100407547 */ /* 0x000fea000b800000 */
[----:B------:R-:W1:Y:S08]  /*2540*/  LDC.64 R4, c[0x0][0xb10] ;  /* 0x0002c400ff047b82 */ /* 0x000e700000000a00 */
[----:B------:R-:W2:Y:S08]  /*2550*/  LDC.64 R2, c[0x0][0xb18] ;  /* 0x0002c600ff027b82 */ /* 0x000eb00000000a00 */
[----:B------:R-:W4:Y:S08]  /*2560*/  LDC R6, c[0x0][0xb20] ;  /* 0x0002c800ff067b82 */ /* 0x000f300000000800 */
[----:B------:R-:W3:Y:S01]  /*2570*/  LDC R7, c[0x0][0xb0c] ;  /* 0x0002c300ff077b82 */ /* 0x000ee20000000800 */
[----:B-1----:R-:W-:-:S05]  /*2580*/  IMAD.HI.U32 R4, R10, R4, RZ ;  /* 0x000000040a047227 */ /* 0x002fca00078e00ff */
[----:B------:R-:W-:Y:S01]  /*2590*/  SHF.R.U32.HI R4, RZ, R5, R4 ;  /* 0x00000005ff047219 */ /* 0x000fe20000011604 */
[----:B--2---:R-:W-:Y:S01]  /*25a0*/  IMAD.HI.U32 R3, R9, R3, RZ ;  /* 0x0000000309037227 */ /* 0x004fe200078e00ff */
[----:B------:R-:W-:-:S04]  /*25b0*/  ISETP.NE.AND P0, PT, R2, 0x1, PT ;  /* 0x000000010200780c */ /* 0x000fc80003f05270 */
[----:B----4-:R-:W-:-:S04]  /*25c0*/  SHF.R.U32.HI R3, RZ, R6, R3 ;  /* 0x00000006ff037219 */ /* 0x010fc80000011603 */
[----:B------:R-:W-:Y:S02]  /*25d0*/  SEL R3, R9, R3, !P0 ;  /* 0x0000000309037207 */ /* 0x000fe40004000000 */
[----:B---3--:R-:W-:-:S04]  /*25e0*/  ISETP.NE.AND P1, PT, R7, 0x1, PT ;  /* 0x000000010700780c */ /* 0x008fc80003f25270 */
[----:B------:R-:W-:-:S05]  /*25f0*/  SEL R4, R10, R4, !P1 ;  /* 0x000000040a047207 */ /* 0x000fca0004800000 */
[----:B------:R-:W-:Y:S02]  /*2600*/  IMAD.IADD R5, R3, 0x1, -R4 ;  /* 0x0000000103057824 */ /* 0x000fe400078e0a04 */
[----:B------:R-:W-:Y:S02]  /*2610*/  IMAD.IADD R3, R4, 0x1, -R3 ;  /* 0x0000000104037824 */ /* 0x000fe400078e0a03 */
[----:B------:R-:W-:Y:S02]  /*2620*/  IMAD R10, R5, R7, R10 ;  /* 0x00000007050a7224 */ /* 0x000fe400078e020a */
[----:B------:R-:W-:-:S07]  /*2630*/  IMAD R9, R3, R2, R9 ;  /* 0x0000000203097224 */ /* 0x000fce00078e0209 */
.L_x_41:
[----:B------:R-:W-:Y:S01]  /*2640*/  VIADD R14, R14, 0x1 ;  /* 0x000000010e0e7836 */ /* 0x000fe20000000000 */
[----:B------:R-:W-:Y:S01]  /*2650*/  PLOP3.LUT P1, PT, PT, PT, PT, 0x80, 0x8 ;  /* 0x000000000008781c */ /* 0x000fe20003f2f070 */
[----:B------:R-:W-:Y:S02]  /*2660*/  IMAD.IADD R21, R10, 0x1, R87 ;  /* 0x000000010a157824 */ /* 0x000fe400078e0257 */
[----:B------:R-:W-:Y:S01]  /*2670*/  IMAD.IADD R20, R9, 0x1, R86 ;  /* 0x0000000109147824 */ /* 0x000fe200078e0256 */
[----:B------:R-:W-:-:S04]  /*2680*/  ISETP.NE.AND P0, PT, R14, 0x2, PT ;  /* 0x000000020e00780c */ /* 0x000fc80003f05270 */
[----:B------:R-:W-:Y:S02]  /*2690*/  SEL R2, RZ, 0x1, P0 ;  /* 0x00000001ff027807 */ /* 0x000fe40000000000 */
[----:B------:R-:W-:Y:S02]  /*26a0*/  SEL R14, R14, RZ, P0 ;  /* 0x000000ff0e0e7207 */ /* 0x000fe40000000000 */
[----:B------:R-:W-:Y:S01]  /*26b0*/  LOP3.LUT R13, R13, R2, RZ, 0x3c, !PT ;  /* 0x000000020d0d7212 */ /* 0x000fe200078e3cff */
[----:B------:R-:W-:Y:S06]  /*26c0*/  @P2 BRA `(.L_x_42) ;  /* 0xfffffff000082947 */ /* 0x000fec000383ffff */
[----:B------:R-:W-:Y:S01]  /*26d0*/  UIADD3 UR5, UPT, UPT, UR5, 0x20, URZ ;  /* 0x0000002005057890 */ /* 0x000fe2000fffe0ff */
[----:B------:R-:W-:-:S03]  /*26e0*/  SHF.L.U32 R2, R15, 0x1f, RZ ;  /* 0x0000001f0f027819 */ /* 0x000fc600000006ff */
[----:B------:R-:W-:-:S09]  /*26f0*/  ULEA UR4, UR13, UR5, 0x3 ;  /* 0x000000050d047291 */ /* 0x000fd2000f8e18ff */
[----:B------:R-:W1:Y:S02]  /*2700*/  SYNCS.PHASECHK.TRANS64.TRYWAIT P0, [UR4], R2 ;  /* 0x00000002ff0075a7 */ /* 0x000e640008001104 */
[----:B-1----:R-:W-:Y:S05]  /*2710*/  @!P0 BRA `(.L_x_43) ;  /* 0x0000006800b48947 */ /* 0x002fea0003800000 */
.L_x_143:
[----:B------:R-:W-:-:S04]  /*2720*/  UIADD3 UR6, UPT, UPT, UR13, 0x1, URZ ;  /* 0x000000010d067890 */ /* 0x000fc8000fffe0ff */
[----:B------:R-:W-:-:S04]  /*2730*/  UISETP.NE.AND UP0, UPT, UR6, 0x4, UPT ;  /* 0x000000040600788c */ /* 0x000fc8000bf05270 */
[----:B------:R-:W-:Y:S02]  /*2740*/  USEL UR7, URZ, 0x1, UP0 ;  /* 0x00000001ff077887 */ /* 0x000fe40008000000 */
[----:B------:R-:W-:-:S04]  /*2750*/  USEL UR6, UR6, URZ, UP0 ;  /* 0x000000ff06067287 */ /* 0x000fc80008000000 */
[----:B------:R-:W-:Y:S01]  /*2760*/  ULEA UR4, UR6, UR5, 0x3 ;  /* 0x0000000506047291 */ /* 0x000fe2000f8e18ff */
[----:B-1----:R-:W-:-:S04]  /*2770*/  LOP3.LUT R2, R15, UR7, RZ, 0x3c, !PT ;  /* 0x000000070f027c12 */ /* 0x002fc8000f8e3cff */
[----:B------:R-:W-:-:S04]  /*2780*/  SHF.L.U32 R3, R2, 0x1f, RZ ;  /* 0x0000001f02037819 */ /* 0x000fc800000006ff */
[----:B------:R-:W1:Y:S02]  /*2790*/  SYNCS.PHASECHK.TRANS64.TRYWAIT P0, [UR4], R3 ;  /* 0x00000003ff0075a7 */ /* 0x000e640008001104 */
[----:B-1----:R-:W-:Y:S05]  /*27a0*/  @!P0 BRA `(.L_x_44) ;  /* 0x0000006800a88947 */ /* 0x002fea0003800000 */
.L_x_145:
[----:B------:R-:W-:-:S04]  /*27b0*/  UIADD3 UR6, UPT, UPT, UR6, 0x1, URZ ;  /* 0x0000000106067890 */ /* 0x000fc8000fffe0ff */
[----:B------:R-:W-:-:S04]  /*27c0*/  UISETP.NE.AND UP0, UPT, UR6, 0x4, UPT ;  /* 0x000000040600788c */ /* 0x000fc8000bf05270 */
[----:B------:R-:W-:Y:S02]  /*27d0*/  USEL UR7, URZ, 0x1, UP0 ;  /* 0x00000001ff077887 */ /* 0x000fe40008000000 */
[----:B------:R-:W-:-:S04]  /*27e0*/  USEL UR6, UR6, URZ, UP0 ;  /* 0x000000ff06067287 */ /* 0x000fc80008000000 */
[----:B------:R-:W-:Y:S01]  /*27f0*/  ULEA UR4, UR6, UR5, 0x3 ;  /* 0x0000000506047291 */ /* 0x000fe2000f8e18ff */
[----:B------:R-:W-:-:S04]  /*2800*/  LOP3.LUT R2, R2, UR7, RZ, 0x3c, !PT ;  /* 0x0000000702027c12 */ /* 0x000fc8000f8e3cff */
[----:B-1----:R-:W-:-:S04]  /*2810*/  SHF.L.U32 R3, R2, 0x1f, RZ ;  /* 0x0000001f02037819 */ /* 0x002fc800000006ff */
[----:B------:R-:W1:Y:S02]  /*2820*/  SYNCS.PHASECHK.TRANS64.TRYWAIT P0, [UR4], R3 ;  /* 0x00000003ff0075a7 */ /* 0x000e640008001104 */
[----:B-1----:R-:W-:Y:S05]  /*2830*/  @!P0 BRA `(.L_x_45) ;  /* 0x00000068009c8947 */ /* 0x002fea0003800000 */
.L_x_147:
[----:B------:R-:W-:-:S04]  /*2840*/  UIADD3 UR6, UPT, UPT, UR6, 0x1, URZ ;  /* 0x0000000106067890 */ /* 0x000fc8000fffe0ff */
[----:B------:R-:W-:-:S04]  /*2850*/  UISETP.NE.AND UP0, UPT, UR6, 0x4, UPT ;  /* 0x000000040600788c */ /* 0x000fc8000bf05270 */
[----:B------:R-:W-:Y:S02]  /*2860*/  USEL UR4, URZ, 0x1, UP0 ;  /* 0x00000001ff047887 */ /* 0x000fe40008000000 */
[----:B------:R-:W-:-:S04]  /*2870*/  USEL UR6, UR6, URZ, UP0 ;  /* 0x000000ff06067287 */ /* 0x000fc80008000000 */
[----:B------:R-:W-:Y:S01]  /*2880*/  ULEA UR6, UR6, UR5, 0x3 ;  /* 0x0000000506067291 */ /* 0x000fe2000f8e18ff */
[----:B------:R-:W-:-:S04]  /*2890*/  LOP3.LUT R2, R2, UR4, RZ, 0x3c, !PT ;  /* 0x0000000402027c12 */ /* 0x000fc8000f8e3cff */
[----:B------:R-:W-:Y:S01]  /*28a0*/  SHF.L.U32 R2, R2, 0x1f, RZ ;  /* 0x0000001f02027819 */ /* 0x000fe200000006ff */
[----:B-1-3--:R-:W-:-:S07]  /*28b0*/  IMAD.U32 R0, RZ, RZ, UR6 ;  /* 0x00000006ff007e24 */ /* 0x00afce000f8e00ff */
.L_x_46:
[----:B-1----:R1:W2:Y:S02]  /*28c0*/  SYNCS.PHASECHK.TRANS64.TRYWAIT P0, [R0+URZ], R2 ;  /* 0x00000002000075a7 */ /* 0x0022a400080011ff */
[----:B--2---:R-:W-:Y:S05]  /*28d0*/  @!P0 NANOSLEEP.SYNCS 0x989680 ;  /* 0x009896800000895d */ /* 0x004fea0003900000 */
[----:B------:R-:W2:Y:S02]  /*28e0*/  @!P0 SYNCS.PHASECHK.TRANS64 P0, [R0+URZ], R2 ;  /* 0x00000002000085a7 */ /* 0x000ea400080010ff */
[----:B--2---:R-:W-:Y:S05]  /*28f0*/  @P0 EXIT ;  /* 0x000000000000094d */ /* 0x004fea0003800000 */
[----:B------:R-:W-:Y:S05]  /*2900*/  BRA `(.L_x_46) ;  /* 0xfffffffc00ec7947 */ /* 0x000fea000383ffff */
.L_x_22:
[----:B------:R-:W-:-:S04]  /*2910*/  UISETP.NE.AND UP0, UPT, UR37, URZ, UPT ;  /* 0x000000ff2500728c */ /* 0x000fc8000bf05270 */
[----:B------:R-:W-:-:S09]  /*2920*/  UISETP.NE.OR UP0, UPT, UR5, 0x1, UP0 ;  /* 0x000000010500788c */ /* 0x000fd20008705670 */
[----:B------:R-:W-:Y:S05]  /*2930*/  BRA.U UP0, `(.L_x_47) ;  /* 0x00000005004c7547 */ /* 0x000fea000b800000 */
[----:B------:R-:W-:Y:S01]  /*2940*/  HFMA2 R3, -RZ, RZ, 0, 0 ;  /* 0x00000000ff037431 */ /* 0x000fe200000001ff */
[----:B------:R-:W-:Y:S01]  /*2950*/  ISETP.GE.U32.AND P2, PT, R9, 0x2, PT ;  /* 0x000000020900780c */ /* 0x000fe20003f46070 */
[----:B------:R-:W-:Y:S01]  /*2960*/  IMAD.MOV.U32 R12, RZ, RZ, 0x1 ;  /* 0x00000001ff0c7424 */ /* 0x000fe200078e00ff */
[----:B------:R-:W-:Y:S01]  /*2970*/  CS2R R10, SRZ ;  /* 0x00000000000a7805 */ /* 0x000fe2000001ff00 */
[----:B------:R-:W-:Y:S01]  /*2980*/  IMAD.MOV.U32 R8, RZ, RZ, RZ ;  /* 0x000000ffff087224 */ /* 0x000fe200078e00ff */
[----:B------:R-:W-:Y:S01]  /*2990*/  UMOV UR4, 0x400 ;  /* 0x0000040000047882 */ /* 0x000fe20000000000 */
[----:B------:R-:W-:Y:S01]  /*29a0*/  UMOV UR6, URZ ;  /* 0x000000ff00067c82 */ /* 0x000fe20008000000 */
[----:B------:R-:W-:-:S12]  /*29b0*/  ULEA UR37, UR37, UR4, 0x18 ;  /* 0x0000000425257291 */ /* 0x000fd8000f8ec0ff */
.L_x_51:
[----:B------:R-:W-:Y:S02]  /*29c0*/  LEA R0, R3, UR37, 0x3 ;  /* 0x0000002503007c11 */ /* 0x000fe4000f8e18ff */
[----:B------:R-:W-:-:S03]  /*29d0*/  SHF.L.U32 R4, R8, 0x1f, RZ ;  /* 0x0000001f08047819 */ /* 0x000fc600000006ff */
[----:B------:R-:W-:Y:S01]  /*29e0*/  VIADD R5, R0, 0x100 ;  /* 0x0000010000057836 */ /* 0x000fe20000000000 */
[----:B------:R-:W1:Y:S02]  /*29f0*/  SYNCS.PHASECHK.TRANS64.TRYWAIT P0, [R0+URZ+0xf0], R4 ;  /* 0x0000f004000075a7 */ /* 0x000e6400080011ff */
[----:B-1----:R-:W-:Y:S05]  /*2a00*/  @!P0 BRA `(.L_x_48) ;  /* 0x0000006800408947 */ /* 0x002fea0003800000 */
.L_x_148:
[----:B------:R-:W-:Y:S01]  /*2a10*/  ULEA UR5, UR6, UR37, 0x3 ;  /* 0x0000002506057291 */ /* 0x000fe2000f8e18ff */
[----:B-1----:R-:W-:Y:S01]  /*2a20*/  PRMT R0, RZ, 0x654, R5 ;  /* 0x00000654ff007816 */ /* 0x002fe20000000005 */
[----:B------:R-:W-:Y:S01]  /*2a30*/  @!P2 IMAD.MOV.U32 R4, RZ, RZ, 0x10 ;  /* 0x00000010ff04a424 */ /* 0x000fe200078e00ff */
[----:B------:R-:W-:Y:S01]  /*2a40*/  SHF.L.U32 R5, R12, 0x1f, RZ ;  /* 0x0000001f0c057819 */ /* 0x000fe200000006ff */
[----:B------:R-:W-:Y:S01]  /*2a50*/  UIADD3 UR4, UPT, UPT, UR5, 0x90, URZ ;  /* 0x0000009005047890 */ /* 0x000fe2000fffe0ff */
[----:B------:R1:W-:Y:S05]  /*2a60*/  SYNCS.ARRIVE.TRANS64.RED.A1T0 RZ, [R0+URZ], RZ ;  /* 0x000000ff00ff79a7 */ /* 0x0003ea00081004ff */
[----:B------:R-:W-:Y:S01]  /*2a70*/  IMAD.U32 R6, RZ, RZ, UR4 ;  /* 0x00000004ff067e24 */ /* 0x000fe2000f8e00ff */
[----:B------:R-:W2:Y:S04]  /*2a80*/  SYNCS.PHASECHK.TRANS64.TRYWAIT P0, [UR5+0xa0], R5 ;  /* 0x0000a005ff0075a7 */ /* 0x000ea80008001105 */
[----:B------:R-:W-:Y:S01]  /*2a90*/  PRMT R6, R9, 0x654, R6 ;  /* 0x0000065409067816 */ /* 0x000fe20000000006 */
[----:B-12---:R-:W-:Y:S06]  /*2aa0*/  @!P0 BRA `(.L_x_49) ;  /* 0x00000068002c8947 */ /* 0x006fec0003800000 */
.L_x_150:
[----:B------:R-:W-:Y:S01]  /*2ab0*/  ULEA UR4, UR6, UR37, 0x4 ;  /* 0x0000002506047291 */ /* 0x000fe2000f8e20ff */
[----:B------:R-:W-:Y:S01]  /*2ac0*/  SEL R2, R6, R2, !P2 ;  /* 0x0000000206027207 */ /* 0x000fe20005000000 */
[----:B------:R-:W-:Y:S01]  /*2ad0*/  UIADD3 UR5, UPT, UPT, UR5, 0x90, URZ ;  /* 0x0000009005057890 */ /* 0x000fe2000fffe0ff */
[----:B-1----:R-:W-:Y:S01]  /*2ae0*/  LEA R0, R11, UR37, 0x3 ;  /* 0x000000250b007c11 */ /* 0x002fe2000f8e18ff */
[----:B------:R-:W-:Y:S01]  /*2af0*/  UIADD3 UR4, UPT, UPT, UR4, 0x120, URZ ;  /* 0x0000012004047890 */ /* 0x000fe2000fffe0ff */
[----:B------:R1:W-:Y:S01]  /*2b00*/  @!P2 SYNCS.ARRIVE.TRANS64.RED RZ, [R2+URZ], R4 ;  /* 0x0000000402ffa9a7 */ /* 0x0003e200080004ff */
[----:B------:R-:W-:Y:S01]  /*2b10*/  UIADD3 UR6, UPT, UPT, UR6, 0x1, URZ ;  /* 0x0000000106067890 */ /* 0x000fe2000fffe0ff */
[----:B------:R-:W-:-:S03]  /*2b20*/  VIADD R3, R3, 0x1 ;  /* 0x0000000103037836 */ /* 0x000fc60000000000 */
[----:B------:R-:W-:Y:S02]  /*2b30*/  UISETP.NE.AND UP0, UPT, UR6, 0x2, UPT ;  /* 0x000000020600788c */ /* 0x000fe4000bf05270 */
[----:B------:R-:W-:Y:S01]  /*2b40*/  ISETP.NE.AND P0, PT, R3, 0x2, PT ;  /* 0x000000020300780c */ /* 0x000fe20003f05270 */
[----:B------:R-:W-:Y:S06]  /*2b50*/  UGETNEXTWORKID.BROADCAST [UR4], [UR5] ;  /* 0x00000000040073ca */ /* 0x000fec0008000100 */
[----:B------:R-:W-:Y:S02]  /*2b60*/  USEL UR4, URZ, 0x1, UP0 ;  /* 0x00000001ff047887 */ /* 0x000fe40008000000 */
[----:B------:R-:W-:-:S04]  /*2b70*/  USEL UR6, UR6, URZ, UP0 ;  /* 0x000000ff06067287 */ /* 0x000fc80008000000 */
[----:B------:R-:W-:Y:S02]  /*2b80*/  LOP3.LUT R12, R12, UR4, RZ, 0x3c, !PT ;  /* 0x000000040c0c7c12 */ /* 0x000fe4000f8e3cff */
[----:B-1----:R-:W-:-:S04]  /*2b90*/  SHF.L.U32 R4, R10, 0x1f, RZ ;  /* 0x0000001f0a047819 */ /* 0x002fc800000006ff */
[----:B------:R-:W1:Y:S02]  /*2ba0*/  SYNCS.PHASECHK.TRANS64.TRYWAIT P1, [R0+URZ+0x90], R4 ;  /* 0x00009004000075a7 */ /* 0x000e6400080211ff */
[----:B-1----:R-:W-:Y:S05]  /*2bb0*/  @!P1 BRA `(.L_x_50) ;  /* 0x0000006800009947 */ /* 0x002fea0003800000 */
.L_x_151:
[----:B-1----:R-:W-:Y:S01]  /*2bc0*/  LEA R4, R11, UR37, 0x4 ;  /* 0x000000250b047c11 */ /* 0x002fe2000f8e20ff */
[----:B------:R-:W-:Y:S01]  /*2bd0*/  VIADD R0, R0, 0xa0 ;  /* 0x000000a000007836 */ /* 0x000fe20000000000 */
[----:B------:R-:W-:Y:S01]  /*2be0*/  SEL R3, R3, RZ, P0 ;  /* 0x000000ff03037207 */ /* 0x000fe20000000000 */
[----:B------:R-:W-:-:S03]  /*2bf0*/  VIADD R11, R11, 0x1 ;  /* 0x000000010b0b7836 */ /* 0x000fc60000000000 */
[----:B------:R-:W1:Y:S01]  /*2c00*/  LDS.128 R4, [R4+0x120] ;  /* 0x0001200004047984 */ /* 0x000e620000000c00 */
[----:B------:R-:W-:Y:S02]  /*2c10*/  PRMT R0, RZ, 0x654, R0 ;  /* 0x00000654ff007816 */ /* 0x000fe40000000000 */
[C---:B------:R-:W-:Y:S01]  /*2c20*/  ISETP.NE.AND P1, PT, R11.reuse, 0x2, PT ;  /* 0x000000020b00780c */ /* 0x040fe20003f25270 */
[----:B------:R-:W-:Y:S01]  /*2c30*/  @!PT LDS RZ, [RZ] ;  /* 0x00000000fffff984 */ /* 0x000fe20000000800 */
[----:B------:R-:W-:Y:S01]  /*2c40*/  @!PT LDS RZ, [RZ] ;  /* 0x00000000fffff984 */ /* 0x000fe20000000800 */
[----:B------:R-:W-:Y:S01]  /*2c50*/  @!PT LDS RZ, [RZ] ;  /* 0x00000000fffff984 */ /* 0x000fe20000000800 */
[----:B------:R-:W-:Y:S01]  /*2c60*/  @!PT LDS RZ, [RZ] ;  /* 0x00000000fffff984 */ /* 0x000fe20000000800 */
[----:B------:R2:W-:Y:S06]  /*2c70*/  MEMBAR.ALL.CTA ;  /* 0x0000000000007992 */ /* 0x0005ec0000008000 */
[----:B--2---:R-:W2:Y:S01]  /*2c80*/  FENCE.VIEW.ASYNC.S ;  /* 0x00000000000073c6 */ /* 0x004ea20000000000 */
[----:B------:R-:W-:Y:S01]  /*2c90*/  SEL R11, R11, RZ, P1 ;  /* 0x000000ff0b0b7207 */ /* 0x000fe20000800000 */
[----:B--2---:R2:W-:Y:S01]  /*2ca0*/  SYNCS.ARRIVE.TRANS64.RED.A1T0 RZ, [R0+URZ], RZ ;  /* 0x000000ff00ff79a7 */ /* 0x0045e200081004ff */
[----:B-1----:R-:W-:-:S02]  /*2cb0*/  LOP3.LUT P3, RZ, R6, 0x1, RZ, 0xc0, !PT ;  /* 0x0000000106ff7812 */ /* 0x002fc4000786c0ff */
[----:B------:R-:W-:-:S04]  /*2cc0*/  SEL R4, RZ, 0x1, P1 ;  /* 0x00000001ff047807 */ /* 0x000fc80000800000 */
[----:B------:R-:W-:Y:S02]  /*2cd0*/  LOP3.LUT R10, R10, R4, RZ, 0x3c, !PT ;  /* 0x000000040a0a7212 */ /* 0x000fe400078e3cff */
[----:B--2---:R-:W-:-:S04]  /*2ce0*/  SEL R0, RZ, 0x1, P0 ;  /* 0x00000001ff007807 */ /* 0x004fc80000000000 */
[----:B------:R-:W-:Y:S01]  /*2cf0*/  LOP3.LUT R8, R8, R0, RZ, 0x3c, !PT ;  /* 0x0000000008087212 */ /* 0x000fe200078e3cff */
[----:B------:R-:W-:Y:S06]  /*2d00*/  @P3 BRA `(.L_x_51) ;  /* 0xfffffffc002c3947 */ /* 0x000fec000383ffff */
[----:B------:R-:W-:Y:S01]  /*2d10*/  ULEA UR5, UR6, UR37, 0x3 ;  /* 0x0000002506057291 */ /* 0x000fe2000f8e18ff */
[----:B------:R-:W-:-:S08]  /*2d20*/  SHF.L.U32 R2, R12, 0x1f, RZ ;  /* 0x0000001f0c027819 */ /* 0x000fd000000006ff */
[----:B------:R-:W1:Y:S02]  /*2d30*/  SYNCS.PHASECHK.TRANS64 P0, [UR5+0xa0], R2 ;  /* 0x0000a002ff0075a7 */ /* 0x000e640008001005 */
[----:B-1----:R-:W-:Y:S05]  /*2d40*/  @P0 BRA `(.L_x_52) ;  /* 0x0000000000080947 */ /* 0x002fea0003800000 */
[----:B------:R-:W1:Y:S02]  /*2d50*/  SYNCS.PHASECHK.TRANS64.TRYWAIT P0, [UR5+0xa0], R2 ;  /* 0x0000a002ff0075a7 */ /* 0x000e640008001105 */
[----:B-1----:R-:W-:Y:S05]  /*2d60*/  @!P0 BRA `(.L_x_53) ;  /* 0x0000006400a88947 */ /* 0x002fea0003800000 */
.L_x_52:
[----:B------:R-:W-:-:S04]  /*2d70*/  UIADD3 UR4, UPT, UPT, UR6, 0x1, URZ ;  /* 0x0000000106047890 */ /* 0x000fc8000fffe0ff */
[----:B------:R-:W-:-:S04]  /*2d80*/  UISETP.NE.AND UP0, UPT, UR4, 0x2, UPT ;  /* 0x000000020400788c */ /* 0x000fc8000bf05270 */
[----:B------:R-:W-:Y:S02]  /*2d90*/  USEL UR7, URZ, 0x1, UP0 ;  /* 0x00000001ff077887 */ /* 0x000fe40008000000 */
[----:B------:R-:W-:-:S04]  /*2da0*/  USEL UR4, UR4, URZ, UP0 ;  /* 0x000000ff04047287 */ /* 0x000fc80008000000 */
[----:B------:R-:W-:Y:S01]  /*2db0*/  ULEA UR4, UR4, UR37, 0x3 ;  /* 0x0000002504047291 */ /* 0x000fe2000f8e18ff */
[----:B-1----:R-:W-:-:S04]  /*2dc0*/  LOP3.LUT R2, R12, UR7, RZ, 0x3c, !PT ;  /* 0x000000070c027c12 */ /* 0x002fc8000f8e3cff */
[----:B------:R-:W-:-:S04]  /*2dd0*/  SHF.L.U32 R0, R2, 0x1f, RZ ;  /* 0x0000001f02007819 */ /* 0x000fc800000006ff */
[----:B------:R-:W1:Y:S02]  /*2de0*/  SYNCS.PHASECHK.TRANS64 P0, [UR4+0xa0], R0 ;  /* 0x0000a000ff0075a7 */ /* 0x000e640008001004 */
[----:B-1----:R-:W-:Y:S05]  /*2df0*/  @P0 EXIT ;  /* 0x000000000000094d */ /* 0x002fea0003800000 */
[----:B------:R-:W-:Y:S02]  /*2e00*/  SHF.L.U32 R2, R2, 0x1f, RZ ;  /* 0x0000001f02027819 */ /* 0x000fe400000006ff */
[----:B------:R-:W-:-:S07]  /*2e10*/  MOV R0, UR4 ;  /* 0x0000000400007c02 */ /* 0x000fce0008000f00 */
.L_x_54:
[----:B-1----:R1:W2:Y:S02]  /*2e20*/  SYNCS.PHASECHK.TRANS64.TRYWAIT P0, [R0+URZ+0xa0], R2 ;  /* 0x0000a002000075a7 */ /* 0x0022a400080011ff */
[----:B--2---:R-:W-:Y:S05]  /*2e30*/  @!P0 NANOSLEEP.SYNCS 0x989680 ;  /* 0x009896800000895d */ /* 0x004fea0003900000 */
[----:B------:R-:W2:Y:S02]  /*2e40*/  @!P0 SYNCS.PHASECHK.TRANS64 P0, [R0+URZ+0xa0], R2 ;  /* 0x0000a002000085a7 */ /* 0x000ea400080010ff */
[----:B--2---:R-:W-:Y:S05]  /*2e50*/  @P0 EXIT ;  /* 0x000000000000094d */ /* 0x004fea0003800000 */
[----:B------:R-:W-:Y:S05]  /*2e60*/  BRA `(.L_x_54) ;  /* 0xfffffffc00ec7947 */ /* 0x000fea000383ffff */
.L_x_47:
[----:B------:R-:W-:Y:S05]  /*2e70*/  BRA.U UP3, `(.L_x_55) ;  /* 0x0000000d03bc7547 */ /* 0x000fea000b800000 */
[----:B------:R-:W-:Y:S01]  /*2e80*/  UMOV UR4, 0x40 ;  /* 0x0000004000047882 */ /* 0x000fe20000000000 */
[----:B------:R-:W-:Y:S01]  /*2e90*/  NOP ;  /* 0x0000000000007918 */ /* 0x000fe20000000000 */
[----:B------:R-:W-:Y:S01]  /*2ea0*/  ULEA UR4, UR37, UR4, 0x18 ;  /* 0x0000000425047291 */ /* 0x000fe2000f8ec0ff */
[----:B------:R-:W-:Y:S02]  /*2eb0*/  UMOV UR5, 0x400 ;  /* 0x0000040000057882 */ /* 0x000fe40000000000 */
[----:B------:R-:W-:-:S06]  /*2ec0*/  ULEA UR37, UR37, UR5, 0x18 ;  /* 0x0000000525257291 */ /* 0x000fcc000f8ec0ff */
[----:B------:R-:W1:Y:S02]  /*2ed0*/  LDS.U8 R2, [UR4+0x1c] ;  /* 0x00001c04ff027984 */ /* 0x000e640008000000 */
[----:B-1----:R-:W-:-:S13]  /*2ee0*/  ISETP.NE.AND P0, PT, R2, RZ, PT ;  /* 0x000000ff0200720c */ /* 0x002fda0003f05270 */
[----:B------:R-:W-:Y:S05]  /*2ef0*/  @P0 BRA `(.L_x_56) ;  /* 0x0000000000580947 */ /* 0x000fea0003800000 */
[----:B------:R-:W-:-:S13]  /*2f00*/  ELECT P0, URZ, PT ;  /* 0x0000000000ff782f */ /* 0x000fda0003800000 */
[----:B------:R-:W-:Y:S05]  /*2f10*/  @!P0 BRA `(.L_x_57) ;  /* 0x0000000000608947 */ /* 0x000fea0003800000 */
[----:B------:R-:W-:Y:S01]  /*2f20*/  UMOV UR5, 0x10 ;  /* 0x0000001000057882 */ /* 0x000fe20000000000 */
[----:B------:R-:W-:Y:S01]  /*2f30*/  HFMA2 R2, -RZ, RZ, 0, 5.9604644775390625e-08 ;  /* 0x00000001ff027431 */ /* 0x000fe200000001ff */
[----:B------:R-:W-:-:S03]  /*2f40*/  MOV R3, 0xffff ;  /* 0x0000ffff00037802 */ /* 0x000fc60000000f00 */
[----:B------:R-:W-:Y:S04]  /*2f50*/  DEPBAR.LE SB1, 0x36 ;  /* 0x00009d800000791a */ /* 0x000fe80000000000 */
[----:B------:R-:W1:Y:S02]  /*2f60*/  UTCATOMSWS.FIND_AND_SET.ALIGN UP0, UR5, UR5 ;  /* 0x00000005000575e3 */ /* 0x000e640008000800 */
[----:B-1----:R-:W-:Y:S01]  /*2f70*/  MOV R4, UR5 ;  /* 0x0000000500047c02 */ /* 0x002fe20008000f00 */
[----:B------:R-:W-:Y:S06]  /*2f80*/  BRA.U UP0, `(.L_x_58) ;  /* 0x0000000100187547 */ /* 0x000fec000b800000 */
.L_x_59:
[----:B------:R-:W-:Y:S05]  /*2f90*/  NANOSLEEP 0x64 ;  /* 0x000000640000795d */ /* 0x000fea0003800000 */
[----:B------:R-:W-:-:S05]  /*2fa0*/  UMOV UR5, 0x10 ;  /* 0x0000001000057882 */ /* 0x000fca0000000000 */
[----:B------:R-:W-:Y:S04]  /*2fb0*/  DEPBAR.LE SB1, 0x36 ;  /* 0x00009d800000791a */ /* 0x000fe80000000000 */
[----:B------:R-:W1:Y:S02]  /*2fc0*/  UTCATOMSWS.FIND_AND_SET.ALIGN UP0, UR5, UR5 ;  /* 0x00000005000575e3 */ /* 0x000e640008000800 */
[----:B-1----:R-:W-:Y:S01]  /*2fd0*/  MOV R4, UR5 ;  /* 0x0000000500047c02 */ /* 0x002fe20008000f00 */
[----:B------:R-:W-:Y:S05]  /*2fe0*/  BRA.U !UP0, `(.L_x_59) ;  /* 0xfffffffd08e87547 */ /* 0x000fea000b83ffff */
.L_x_58:
[-C--:B------:R-:W-:Y:S02]  /*2ff0*/  SHF.L.U32 R3, R3, R4.reuse, RZ ;  /* 0x0000000403037219 */ /* 0x080fe400000006ff */
[----:B------:R-:W-:Y:S01]  /*3000*/  SHF.L.U32 R2, R2, R4, RZ ;  /* 0x0000000402027219 */ /* 0x000fe200000006ff */
[----:B------:R-:W-:Y:S02]  /*3010*/  IMAD.SHL.U32 R4, R4, 0x20, RZ ;  /* 0x0000002004047824 */ /* 0x000fe400078e00ff */
[----:B------:R1:W-:Y:S04]  /*3020*/  ATOMS.OR RZ, [UR4+0x14], R3 ;  /* 0x00001403ffff798c */ /* 0x0003e8000b000004 */
[----:B------:R1:W-:Y:S04]  /*3030*/  ATOMS.OR RZ, [UR4+0x18], R2 ;  /* 0x00001802ffff798c */ /* 0x0003e8000b000004 */
[----:B------:R1:W-:Y:S01]  /*3040*/  STS [UR37+0x140], R4 ;  /* 0x00014004ff007988 */ /* 0x0003e20008000825 */
[----:B------:R-:W-:Y:S05]  /*3050*/  BRA `(.L_x_57) ;  /* 0x0000000000107947 */ /* 0x000fea0003800000 */
.L_x_56:
[----:B------:R-:W-:-:S05]  /*3060*/  MOV R2, 0xffffffff ;  /* 0xffffffff00027802 */ /* 0x000fca0000000f00 */
[----:B------:R1:W-:Y:S02]  /*3070*/  STS [UR37+0x140], R2 ;  /* 0x00014002ff007988 */ /* 0x0003e40008000825 */
[----:B-1----:R-:W-:Y:S02]  /*3080*/  MOV R2, 0x30a0 ;  /* 0x000030a000027802 */ /* 0x002fe40000000f00 */
[----:B-----5:R-:W-:Y:S05]  /*3090*/  CALL.REL.NOINC `($__internal_1_$__cuda_sm10x_tcgen05_guardrail_trap_phase_invalid_during_alloc) ;  /* 0x0000006800f47944 */ /* 0x020fea0003c00000 */
.L_x_57:
[----:B------:R-:W-:Y:S05]  /*30a0*/  WARPSYNC.ALL ;  /* 0x0000000000007948 */ /* 0x000fea0003800000 */
[----:B------:R-:W2:Y:S01]  /*30b0*/  S2UR UR5, SR_CgaCtaId ;  /* 0x00000000000579c3 */ /* 0x000ea20000008800 */
[----:B------:R-:W-:Y:S01]  /*30c0*/  UMOV UR4, 0x400 ;  /* 0x0000040000047882 */ /* 0x000fe20000000000 */
[----:B------:R-:W-:-:S06]  /*30d0*/  NOP ;  /* 0x0000000000007918 */ /* 0x000fcc0000000000 */
[----:B------:R-:W-:Y:S06]  /*30e0*/  BAR.ARV 0x6, 0xa0 ;  /* 0x0182800000007b1d */ /* 0x000fec0000002000 */
[----:B------:R-:W3:Y:S01]  /*30f0*/  LDCU UR7, c[0x0][0x38c] ;  /* 0x00007180ff0777ac */ /* 0x000ee20008000800 */
[----:B------:R-:W-:Y:S01]  /*3100*/  LOP3.LUT R0, R0, 0xffff, RZ, 0xc0, !PT ;  /* 0x0000ffff00007812 */ /* 0x000fe200078ec0ff */
[----:B------:R-:W-:Y:S01]  /*3110*/  IMAD.MOV.U32 R11, RZ, RZ, 0x1 ;  /* 0x00000001ff0b7424 */ /* 0x000fe200078e00ff */
[----:B------:R-:W-:Y:S01]  /*3120*/  CS2R R8, SRZ ;  /* 0x0000000000087805 */ /* 0x000fe2000001ff00 */
[----:B------:R-:W4:Y:S01]  /*3130*/  LDCU UR6, c[0x0][0x38c] ;  /* 0x00007180ff0677ac */ /* 0x000f220008000800 */
[----:B------:R-:W-:Y:S01]  /*3140*/  R2UR UR9, R0 ;  /* 0x00000000000972ca */ /* 0x000fe200000e0000 */
[----:B------:R-:W-:Y:S01]  /*3150*/  IMAD.MOV.U32 R10, RZ, RZ, RZ ;  /* 0x000000ffff0a7224 */ /* 0x000fe200078e00ff */
[----:B------:R-:W-:Y:S01]  /*3160*/  UMOV UR16, URZ ;  /* 0x000000ff00107c82 */ /* 0x000fe20008000000 */
[----:B------:R-:W-:Y:S01]  /*3170*/  UMOV UR15, URZ ;  /* 0x000000ff000f7c82 */ /* 0x000fe20008000000 */
[----:B--2---:R-:W-:Y:S01]  /*3180*/  ULEA UR5, UR5, UR4, 0x18 ;  /* 0x0000000405057291 */ /* 0x004fe2000f8ec0ff */
[----:B------:R-:W-:Y:S01]  /*3190*/  UMOV UR24, 0x0 ;  /* 0x0000000000187882 */ /* 0x000fe20000000000 */
[----:B------:R-:W-:-:S02]  /*31a0*/  UMOV UR25, 0x8218010 ;  /* 0x0821801000197882 */ /* 0x000fc40000000000 */
[----:B------:R-:W-:Y:S02]  /*31b0*/  UIADD3 UR11, UPT, UPT, UR5, 0x8400, URZ ;  /* 0x00008400050b7890 */ /* 0x000fe4000fffe0ff */
[----:B------:R-:W-:Y:S02]  /*31c0*/  UIADD3 UR12, UPT, UPT, UR5, 0x18400, URZ ;  /* 0x00018400050c7890 */ /* 0x000fe4000fffe0ff */
[----:B---3--:R-:W-:Y:S01]  /*31d0*/  UIADD3 UR7, UPT, UPT, UR7, 0x3f, URZ ;  /* 0x0000003f07077890 */ /* 0x008fe2000fffe0ff */
[----:B-1----:R-:W1:Y:S01]  /*31e0*/  LDS R2, [UR5+0x140] ;  /* 0x00014005ff027984 */ /* 0x002e620008000800 */
[----:B------:R-:W-:Y:S02]  /*31f0*/  USHF.R.U32.HI UR11, URZ, 0x4, UR11 ;  /* 0x00000004ff0b7899 */ /* 0x000fe4000801160b */
[----:B------:R-:W-:Y:S02]  /*3200*/  USHF.R.S32.HI UR4, URZ, 0x1f, UR7 ;  /* 0x0000001fff047899 */ /* 0x000fe40008011407 */
[----:B------:R-:W-:-:S02]  /*3210*/  USHF.R.U32.HI UR12, URZ, 0x4, UR12 ;  /* 0x00000004ff0c7899 */ /* 0x000fc4000801160c */
[----:B------:R-:W-:Y:S02]  /*3220*/  ULEA.HI UR4, UR4, UR7, URZ, 0x6 ;  /* 0x0000000704047291 */ /* 0x000fe4000f8f30ff */
[----:B------:R-:W-:Y:S02]  /*3230*/  ULOP3.LUT UR11, UR11, 0x3fff, URZ, 0xc0, !UPT ;  /* 0x00003fff0b0b7892 */ /* 0x000fe4000f8ec0ff */
[----:B------:R-:W-:Y:S02]  /*3240*/  USHF.R.S32.HI UR4, URZ, 0x6, UR4 ;  /* 0x00000006ff047899 */ /* 0x000fe40008011404 */
[----:B------:R-:W-:Y:S02]  /*3250*/  ULOP3.LUT UR12, UR12, 0x3fff, URZ, 0xc0, !UPT ;  /* 0x00003fff0c0c7892 */ /* 0x000fe4000f8ec0ff */
[----:B------:R-:W-:Y:S01]  /*3260*/  UISETP.LT.AND UP0, UPT, UR4, 0x1, UPT ;  /* 0x000000010400788c */ /* 0x000fe2000bf01270 */
[----:B------:R-:W-:Y:S01]  /*3270*/  UMOV UR22, 0x0 ;  /* 0x0000000000167882 */ /* 0x000fe20000000000 */
[----:B------:R-:W-:-:S02]  /*3280*/  UMOV UR23, 0x8218010 ;  /* 0x0821801000177882 */ /* 0x000fc40000000000 */
[----:B------:R-:W-:Y:S02]  /*3290*/  USEL UR10, UR4, 0x1, !UP0 ;  /* 0x00000001040a7887 */ /* 0x000fe4000c000000 */
[----:B------:R-:W-:Y:S02]  /*32a0*/  ULOP3.LUT UR11, UR11, 0x2000000, URZ, 0xfc, !UPT ;  /* 0x020000000b0b7892 */ /* 0x000fe4000f8efcff */
[----:B------:R-:W-:Y:S02]  /*32b0*/  ULOP3.LUT UR12, UR12, 0x2000000, URZ, 0xfc, !UPT ;  /* 0x020000000c0c7892 */ /* 0x000fe4000f8efcff */
[----:B------:R-:W-:Y:S02]  /*32c0*/  UIADD3 UR10, UPT, UPT, -UR10, URZ, URZ ;  /* 0x000000ff0a0a7290 */ /* 0x000fe4000fffe1ff */
[----:B----4-:R-:W-:Y:S01]  /*32d0*/  UISETP.GE.AND UP3, UPT, UR6, 0x1, UPT ;  /* 0x000000010600788c */ /* 0x010fe2000bf66270 */
[----:B------:R-:W-:Y:S01]  /*32e0*/  UMOV UR20, 0x0 ;  /* 0x0000000000147882 */ /* 0x000fe20000000000 */
[----:B------:R-:W-:Y:S01]  /*32f0*/  UMOV UR21, 0x8218010 ;  /* 0x0821801000157882 */ /* 0x000fe20000000000 */
[----:B------:R-:W-:Y:S01]  /*3300*/  UMOV UR18, 0x0 ;  /* 0x0000000000127882 */ /* 0x000fe20000000000 */
[----:B------:R-:W-:Y:S01]  /*3310*/  UMOV UR19, 0x8218010 ;  /* 0x0821801000137882 */ /* 0x000fe20000000000 */
[----:B-1----:R-:W-:-:S15]  /*3320*/  R2UR UR17, R2 ;  /* 0x00000000021172ca */ /* 0x002fde00000e0000 */
.L_x_66:
[----:B------:R-:W-:Y:S02]  /*3330*/  LEA R0, R10, UR5, 0x3 ;  /* 0x000000050a007c11 */ /* 0x000fe4000f8e18ff */
[----:B------:R-:W-:Y:S02]  /*3340*/  SHF.L.U32 R2, R9, 0x1f, RZ ;  /* 0x0000001f09027819 */ /* 0x000fe400000006ff */
[----:B------:R-:W-:Y:S01]  /*3350*/  PLOP3.LUT P0, PT, PT, PT, UP3, 0x80, 0x8 ;  /* 0x000000000008781c */ /* 0x000fe20003f0f038 */
[----:B------:R-:W-:Y:S01]  /*3360*/  VIADD R3, R0, 0xa0 ;  /* 0x000000a000037836 */ /* 0x000fe20000000000 */
[----:B-1----:R-:W1:Y:S02]  /*3370*/  SYNCS.PHASECHK.TRANS64.TRYWAIT P1, [R0+URZ+0x90], R2 ;  /* 0x00009002000075a7 */ /* 0x002e6400080211ff */
[----:B-1-3--:R-:W-:Y:S09]  /*3380*/  @!P1 BRA `(.L_x_60) ;  /* 0x0000006000389947 */ /* 0x00aff20003800000 */
.L_x_153:
[----:B------:R-:W-:Y:S01]  /*3390*/  LEA R4, R10, UR5, 0x4 ;  /* 0x000000050a047c11 */ /* 0x000fe2000f8e20ff */
[----:B------:R-:W-:Y:S01]  /*33a0*/  @UP3 ULEA UR6, UR15, UR5, 0x3 ;  /* 0x000000050f063291 */ /* 0x000fe2000f8e18ff */
[----:B------:R-:W-:Y:S01]  /*33b0*/  PLOP3.LUT P2, PT, PT, PT, PT, 0x80, 0x8 ;  /* 0x000000000008781c */ /* 0x000fe20003f4f070 */
[----:B------:R-:W-:Y:S01]  /*33c0*/  ULEA UR7, UR16, UR5, 0x3 ;  /* 0x0000000510077291 */ /* 0x000fe2000f8e18ff */
[----:B------:R-:W-:Y:S01]  /*33d0*/  PRMT R3, RZ, 0x654, R3 ;  /* 0x00000654ff037816 */ /* 0x000fe20000000003 */
[----:B------:R-:W-:Y:S01]  /*33e0*/  ULEA UR8, UR16, UR17, 0x7 ;  /* 0x0000001110087291 */ /* 0x000fe2000f8e38ff */
[----:B------:R-:W2:Y:S01]  /*33f0*/  LDS.128 R4, [R4+0x120] ;  /* 0x0001200004047984 */ /* 0x000ea20000000c00 */
[----:B-1----:R-:W-:Y:S02]  /*3400*/  @P0 SHF.L.U32 R2, R8, 0x1f, RZ ;  /* 0x0000001f08020819 */ /* 0x002fe400000006ff */
[----:B------:R-:W-:Y:S01]  /*3410*/  SHF.L.U32 R0, R11, 0x1f, RZ ;  /* 0x0000001f0b007819 */ /* 0x000fe200000006ff */
[----:B------:R-:W-:Y:S01]  /*3420*/  @!PT LDS RZ, [RZ] ;  /* 0x00000000fffff984 */ /* 0x000fe20000000800 */
[----:B------:R-:W-:Y:S01]  /*3430*/  @!PT LDS RZ, [RZ] ;  /* 0x00000000fffff984 */ /* 0x000fe20000000800 */
[----:B------:R-:W-:Y:S01]  /*3440*/  @!PT LDS RZ, [RZ] ;  /* 0x00000000fffff984 */ /* 0x000fe20000000800 */
[----:B------:R-:W-:Y:S01]  /*3450*/  @!PT LDS RZ, [RZ] ;  /* 0x00000000fffff984 */ /* 0x000fe20000000800 */
[----:B------:R1:W-:Y:S06]  /*3460*/  MEMBAR.ALL.CTA ;  /* 0x0000000000007992 */ /* 0x0003ec0000008000 */
[----:B-1----:R-:W1:Y:S02]  /*3470*/  FENCE.VIEW.ASYNC.S ;  /* 0x00000000000073c6 */ /* 0x002e640000000000 */
[----:B-1----:R1:W-:Y:S01]  /*3480*/  SYNCS.ARRIVE.TRANS64.RED.A1T0 RZ, [R3+URZ], RZ ;  /* 0x000000ff03ff79a7 */ /* 0x0023e200081004ff */
[----:B------:R1:W3:Y:S01]  /*3490*/  @P0 SYNCS.PHASECHK.TRANS64.TRYWAIT P2, [UR6], R2 ;  /* 0x00000002ff0005a7 */ /* 0x0002e20008041106 */
[----:B--2---:R-:W-:Y:S01]  /*34a0*/  LOP3.LUT P1, RZ, R6, 0x1, RZ, 0xc0, !PT ;  /* 0x0000000106ff7812 */ /* 0x004fe2000782c0ff */
[----:B------:R-:W2:Y:S02]  /*34b0*/  SYNCS.PHASECHK.TRANS64.TRYWAIT P0, [UR7+0xd0], R0 ;  /* 0x0000d000ff0075a7 */ /* 0x000ea40008001107 */
[----:B-123--:R-:W-:Y:S10]  /*34c0*/  @!P0 BRA `(.L_x_61) ;  /* 0x0000005c00fc8947 */ /* 0x00eff40003800000 */
.L_x_155:
[----:B------:R-:W-:Y:S01]  /*34d0*/  IADD3 R10, PT, PT, R10, 0x1, RZ ;  /* 0x000000010a0a7810 */ /* 0x000fe20007ffe0ff */
[----:B------:R-:W-:Y:S06]  /*34e0*/  BRA.U !UP3, `(.L_x_62) ;  /* 0x000000010bc07547 */ /* 0x000fec000b800000 */
[----:B------:R-:W-:Y:S01]  /*34f0*/  UPLOP3.LUT UP4, UPT, UPT, UPT, UPT, 0x40, 0x4 ;  /* 0x000000000004789c */ /* 0x000fe20003f8e870 */
[----:B------:R-:W-:Y:S01]  /*3500*/  UMOV UR14, UR10 ;  /* 0x0000000a000e7c82 */ /* 0x000fe20008000000 */
[----:B------:R-:W-:Y:S01]  /*3510*/  UMOV UR13, UR4 ;  /* 0x00000004000d7c82 */ /* 0x000fe20008000000 */
[----:B------:R-:W-:-:S08]  /*3520*/  UMOV UR42, UR15 ;  /* 0x0000000f002a7c82 */ /* 0x000fd00008000000 */
.L_x_65:
[----:B------:R-:W-:Y:S02]  /*3530*/  UIADD3 UR14, UPT, UPT, UR14, 0x1, URZ ;  /* 0x000000010e0e7890 */ /* 0x000fe4000fffe0ff */
[----:B--2---:R-:W-:Y:S02]  /*3540*/  ULEA UR6, UR42, UR5, 0x3 ;  /* 0x000000052a067291 */ /* 0x004fe4000f8e18ff */
[----:B------:R-:W-:Y:S01]  /*3550*/  UISETP.NE.AND UP0, UPT, UR14, URZ, UPT ;  /* 0x000000ff0e00728c */ /* 0x000fe2000bf05270 */
[----:B---3--:R-:W-:Y:S10]  /*3560*/  @P2 BRA `(.L_x_63) ;  /* 0x00000000000c2947 */ /* 0x008ff40003800000 */
[----:B-1----:R-:W-:Y:S04]  /*3570*/  SHF.L.U32 R2, R8, 0x1f, RZ ;  /* 0x0000001f08027819 */ /* 0x002fe800000006ff */
[----:B------:R-:W1:Y:S02]  /*3580*/  SYNCS.PHASECHK.TRANS64.TRYWAIT P0, [UR6], R2 ;  /* 0x00000002ff0075a7 */ /* 0x000e640008001106 */
[----:B-1----:R-:W-:Y:S05]  /*3590*/  @!P0 BRA `(.L_x_64) ;  /* 0x0000005c00e08947 */ /* 0x002fea0003800000 */
.L_x_63:
[----:B------:R-:W-:Y:S01]  /*35a0*/  UISETP.NE.AND UP1, UPT, UR13, 0x1, UPT ;  /* 0x000000010d00788c */ /* 0x000fe2000bf25270 */
[----:B------:R-:W-:Y:S01]  /*35b0*/  PLOP3.LUT P2, PT, PT, PT, PT, 0x80, 0x8 ;  /* 0x000000000008781c */ /* 0x000fe20003f4f070 */
[----:B------:R-:W-:Y:S02]  /*35c0*/  UIADD3 UR15, UPT, UPT, UR42, 0x1, URZ ;  /* 0x000000012a0f7890 */ /* 0x000fe4000fffe0ff */
[----:B------:R-:W-:Y:S02]  /*35d0*/  ULEA UR28, UR42, UR12, 0xa ;  /* 0x0000000c2a1c7291 */ /* 0x000fe4000f8e50ff */
[----:B------:R-:W-:Y:S01]  /*35e0*/  UISETP.NE.AND UP2, UPT, UR15, 0x4, UPT ;  /* 0x000000040f00788c */ /* 0x000fe2000bf45270 */
[----:B------:R-:W-:Y:S01]  /*35f0*/  PLOP3.LUT P0, PT, PT, PT, UP1, 0x80, 0x8 ;  /* 0x000000000008781c */ /* 0x000fe20003f0f018 */
[----:B------:R-:W-:Y:S02]  /*3600*/  UIADD3 UR40, UPT, UPT, UR28, 0x80, URZ ;  /* 0x000000801c287890 */ /* 0x000fe4000fffe0ff */
[----:B------:R-:W-:Y:S02]  /*3610*/  USEL UR27, URZ, 0x1, UP2 ;  /* 0x00000001ff1b7887 */ /* 0x000fe40009000000 */
[----:B------:R-:W-:Y:S02]  /*3620*/  USEL UR15, UR15, URZ, UP2 ;  /* 0x000000ff0f0f7287 */ /* 0x000fe40009000000 */
[----:B------:R-:W-:Y:S02]  /*3630*/  UIADD3 UR36, UPT, UPT, UR28, 0x100, URZ ;  /* 0x000001001c247890 */ /* 0x000fe4000fffe0ff */
[----:B------:R-:W-:Y:S01]  /*3640*/  @UP1 ULEA UR26, UR15, UR5, 0x3 ;  /* 0x000000050f1a1291 */ /* 0x000fe2000f8e18ff */
[----:B------:R-:W-:Y:S01]  /*3650*/  LOP3.LUT R8, R8, UR27, RZ, 0x3c, !PT ;  /* 0x0000001b08087c12 */ /* 0x000fe2000f8e3cff */
[----:B------:R-:W-:Y:S02]  /*3660*/  UIADD3 UR32, UPT, UPT, UR28, 0x180, URZ ;  /* 0x000001801c207890 */ /* 0x000fe4000fffe0ff */
[----:B------:R-:W-:Y:S01]  /*3670*/  UIADD3 UR6, UPT, UPT, UR6, 0x20, URZ ;  /* 0x0000002006067890 */ /* 0x000fe2000fffe0ff */
[----:B-1----:R-:W-:Y:S01]  /*3680*/  @P0 SHF.L.U32 R0, R8, 0x1f, RZ ;  /* 0x0000001f08000819 */ /* 0x002fe200000006ff */
[----:B------:R-:W-:Y:S01]  /*3690*/  UIADD3 UR13, UPT, UPT, UR13, -0x1, URZ ;  /* 0xffffffff0d0d7890 */ /* 0x000fe2000fffe0ff */
[----:B------:R-:W-:Y:S02]  /*36a0*/  UMOV UR29, 0x40004040 ;  /* 0x40004040001d7882 */ /* 0x000fe40000000000 */
[----:B------:R2:W3:Y:S01]  /*36b0*/  @P0 SYNCS.PHASECHK.TRANS64.TRYWAIT P2, [UR26], R0 ;  /* 0x00000000ff0005a7 */ /* 0x0004e2000804111a */
[----:B------:R-:W-:Y:S01]  /*36c0*/  ULEA UR26, UR42, UR11, 0xa ;  /* 0x0000000b2a1a7291 */ /* 0x000fe2000f8e50ff */
[----:B------:R-:W-:Y:S01]  /*36d0*/  UMOV UR27, 0x40004040 ;  /* 0x40004040001b7882 */ /* 0x000fe20000000000 */
[----:B------:R-:W-:Y:S02]  /*36e0*/  UMOV UR41, 0x40004040 ;  /* 0x4000404000297882 */ /* 0x000fe40000000000 */
[----:B------:R-:W-:Y:S02]  /*36f0*/  UIADD3 UR38, UPT, UPT, UR26, 0x80, URZ ;  /* 0x000000801a267890 */ /* 0x000fe4000fffe0ff */
[----:B------:R-:W-:Y:S02]  /*3700*/  UIADD3 UR34, UPT, UPT, UR26, 0x100, URZ ;  /* 0x000001001a227890 */ /* 0x000fe4000fffe0ff */
[----:B------:R-:W-:Y:S01]  /*3710*/  UIADD3 UR30, UPT, UPT, UR26, 0x180, URZ ;  /* 0x000001801a1e7890 */ /* 0x000fe2000fffe0ff */
[----:B------:R2:W-:Y:S01]  /*3720*/  UTCHMMA gdesc[UR26], gdesc[UR28], tmem[UR8], tmem[UR24], idesc[UR25], UP4 ;  /* 0x00ff181c1a0075ea */ /* 0x0005e2000a000008 */
[----:B------:R-:W-:Y:S01]  /*3730*/  UPLOP3.LUT UP4, UPT, UPT, UPT, UPT, 0x80, 0x8 ;  /* 0x000000000008789c */ /* 0x000fe20003f8f070 */
[----:B------:R-:W-:Y:S01]  /*3740*/  UMOV UR39, 0x40004040 ;  /* 0x4000404000277882 */ /* 0x000fe20000000000 */
[----:B------:R-:W-:Y:S01]  /*3750*/  UMOV UR37, 0x40004040 ;  /* 0x4000404000257882 */ /* 0x000fe20000000000 */
[----:B------:R2:W-:Y:S01]  /*3760*/  UTCHMMA gdesc[UR38], gdesc[UR40], tmem[UR8], tmem[UR22], idesc[UR23], UPT ;  /* 0x00ff1628260075ea */ /* 0x0005e2000b800008 */
[----:B------:R-:W-:Y:S01]  /*3770*/  UMOV UR35, 0x40004040 ;  /* 0x4000404000237882 */ /* 0x000fe20000000000 */
[----:B------:R-:W-:Y:S01]  /*3780*/  UMOV UR33, 0x40004040 ;  /* 0x4000404000217882 */ /* 0x000fe20000000000 */
[----:B------:R-:W-:Y:S01]  /*3790*/  UMOV UR31, 0x40004040 ;  /* 0x40004040001f7882 */ /* 0x000fe20000000000 */
[----:B------:R2:W-:Y:S01]  /*37a0*/  UTCHMMA gdesc[UR34], gdesc[UR36], tmem[UR8], tmem[UR20], idesc[UR21], UPT ;  /* 0x00ff1424220075ea */ /* 0x0005e2000b800008 */
[----:B------:R2:W-:Y:S01]  /*37b0*/  UTCHMMA gdesc[UR30], gdesc[UR32], tmem[UR8], tmem[UR18], idesc[UR19], UPT ;  /* 0x00ff12201e0075ea */ /* 0x0005e2000b800008 */
[----:B------:R2:W-:Y:S01]  /*37c0*/  UTCBAR.MULTICAST [UR6], URZ, UR9 ;  /* 0x000000ff060073e9 */ /* 0x0005e20008000809 */
[----:B------:R-:W-:Y:S01]  /*37d0*/  UMOV UR42, UR15 ;  /* 0x0000000f002a7c82 */ /* 0x000fe20008000000 */
[----:B------:R-:W-:Y:S05]  /*37e0*/  BRA.U UP0, `(.L_x_65) ;  /* 0xfffffffd00507547 */ /* 0x000fea000b83ffff */
.L_x_62:
[----:B------:R-:W-:Y:S01]  /*37f0*/  UIADD3 UR16, UPT, UPT, UR16, 0x1, URZ ;  /* 0x0000000110107890 */ /* 0x000fe2000fffe0ff */
[C---:B------:R-:W-:Y:S01]  /*3800*/  ISETP.NE.AND P0, PT, R10.reuse, 0x2, PT ;  /* 0x000000020a00780c */ /* 0x040fe20003f05270 */
[----:B------:R-:W-:Y:S02]  /*3810*/  UIADD3 UR7, UPT, UPT, UR7, 0xb0, URZ ;  /* 0x000000b007077890 */ /* 0x000fe4000fffe0ff */
[----:B------:R-:W-:Y:S01]  /*3820*/  UISETP.NE.AND UP0, UPT, UR16, 0x4, UPT ;  /* 0x000000041000788c */ /* 0x000fe2000bf05270 */
[----:B-12---:R-:W-:Y:S02]  /*3830*/  SEL R0, RZ, 0x1, P0 ;  /* 0x00000001ff007807 */ /* 0x006fe40000000000 */
[----:B------:R-:W-:Y:S01]  /*3840*/  SEL R10, R10, RZ, P0 ;  /* 0x000000ff0a0a7207 */ /* 0x000fe20000000000 */
[----:B------:R-:W-:Y:S01]  /*3850*/  USEL UR6, URZ, 0x1, UP0 ;  /* 0x00000001ff067887 */ /* 0x000fe20008000000 */
[----:B------:R-:W-:Y:S01]  /*3860*/  LOP3.LUT R9, R9, R0, RZ, 0x3c, !PT ;  /* 0x0000000009097212 */ /* 0x000fe200078e3cff */
[----:B------:R-:W-:Y:S01]  /*3870*/  USEL UR16, UR16, URZ, UP0 ;  /* 0x000000ff10107287 */ /* 0x000fe20008000000 */
[----:B------:R1:W-:Y:S03]  /*3880*/  UTCBAR [UR7], URZ ;  /* 0x000000ff070073e9 */ /* 0x0003e600080000ff */
[----:B------:R-:W-:Y:S01]  /*3890*/  LOP3.LUT R11, R11, UR6, RZ, 0x3c, !PT ;  /* 0x000000060b0b7c12 */ /* 0x000fe2000f8e3cff */
[----:B------:R-:W-:Y:S07]  /*38a0*/  @P1 BRA `(.L_x_66) ;  /* 0xfffffff800a01947 */ /* 0x000fee000383ffff */
[----:B------:R-:W2:Y:S01]  /*38b0*/  S2UR UR4, SR_CgaCtaId ;  /* 0x00000000000479c3 */ /* 0x000ea20000008800 */
[----:B------:R-:W-:Y:S01]  /*38c0*/  ELECT P0, URZ, PT ;  /* 0x0000000000ff782f */ /* 0x000fe20003800000 */
[----:B------:R-:W-:Y:S01]  /*38d0*/  IMAD.MOV.U32 R0, RZ, RZ, 0x1 ;  /* 0x00000001ff007424 */ /* 0x000fe200078e00ff */
[----:B------:R-:W-:Y:S01]  /*38e0*/  UIADD3 UR5, UPT, UPT, UR5, 0xd0, URZ ;  /* 0x000000d005057890 */ /* 0x000fe2000fffe0ff */
[----:B------:R-:W-:Y:S01]  /*38f0*/  SHF.L.U32 R2, R11, 0x1f, RZ ;  /* 0x0000001f0b027819 */ /* 0x000fe200000006ff */
[----:B------:R-:W-:-:S03]  /*3900*/  UMOV UR6, 0x40 ;  /* 0x0000004000067882 */ /* 0x000fc60000000000 */
[----:B------:R-:W-:Y:S01]  /*3910*/  UVIRTCOUNT.DEALLOC.SMPOOL 0x80 ;  /* 0x000000800000784c */ /* 0x000fe20000000000 */
[----:B--2---:R-:W-:Y:S02]  /*3920*/  ULEA UR4, UR4, UR6, 0x18 ;  /* 0x0000000604047291 */ /* 0x004fe4000f8ec0ff */
[----:B------:R-:W-:-:S07]  /*3930*/  ULEA UR6, UR16, UR5, 0x3 ;  /* 0x0000000510067291 */ /* 0x000fce000f8e18ff */
[----:B------:R2:W-:Y:S02]  /*3940*/  @P0 STS.U8 [UR4+0x1c], R0 ;  /* 0x00001c00ff000988 */ /* 0x0005e40008000004 */
[----:B------:R-:W4:Y:S02]  /*3950*/  SYNCS.PHASECHK.TRANS64.TRYWAIT P0, [UR6], R2 ;  /* 0x00000002ff0075a7 */ /* 0x000f240008001106 */
[----:B--2-4-:R-:W-:Y:S05]  /*3960*/  @!P0 BRA `(.L_x_67) ;  /* 0x0000005c00048947 */ /* 0x014fea0003800000 */
.L_x_158:
[----:B-1----:R-:W-:-:S04]  /*3970*/  UIADD3 UR7, UPT, UPT, UR16, 0x1, URZ ;  /* 0x0000000110077890 */ /* 0x002fc8000fffe0ff */
[----:B------:R-:W-:-:S04]  /*3980*/  UISETP.NE.AND UP0, UPT, UR7, 0x4, UPT ;  /* 0x000000040700788c */ /* 0x000fc8000bf05270 */
[----:B------:R-:W-:Y:S02]  /*3990*/  USEL UR8, URZ, 0x1, UP0 ;  /* 0x00000001ff087887 */ /* 0x000fe40008000000 */
[----:B------:R-:W-:-:S04]  /*39a0*/  USEL UR7, UR7, URZ, UP0 ;  /* 0x000000ff07077287 */ /* 0x000fc80008000000 */
[----:B------:R-:W-:Y:S01]  /*39b0*/  ULEA UR6, UR7, UR5, 0x3 ;  /* 0x0000000507067291 */ /* 0x000fe2000f8e18ff */
[----:B--2---:R-:W-:-:S04]  /*39c0*/  LOP3.LUT R2, R11, UR8, RZ, 0x3c, !PT ;  /* 0x000000080b027c12 */ /* 0x004fc8000f8e3cff */
[----:B------:R-:W-:-:S04]  /*39d0*/  SHF.L.U32 R3, R2, 0x1f, RZ ;  /* 0x0000001f02037819 */ /* 0x000fc800000006ff */
[----:B------:R-:W1:Y:S02]  /*39e0*/  SYNCS.PHASECHK.TRANS64.TRYWAIT P0, [UR6], R3 ;  /* 0x00000003ff0075a7 */ /* 0x000e640008001106 */
[----:B-1----:R-:W-:Y:S05]  /*39f0*/  @!P0 BRA `(.L_x_68) ;  /* 0x0000005800f88947 */ /* 0x002fea0003800000 */
.L_x_160:
        /* <DEDUP_REMOVED lines=9> */
.L_x_162:
[----:B------:R-:W-:-:S04]  /*3a90*/  UIADD3 UR7, UPT, UPT, UR7, 0x1, URZ ;  /* 0x0000000107077890 */ /* 0x000fc8000fffe0ff */
[----:B------:R-:W-:-:S04]  /*3aa0*/  UISETP.NE.AND UP0, UPT, UR7, 0x4, UPT ;  /* 0x000000040700788c */ /* 0x000fc8000bf05270 */
[----:B------:R-:W-:Y:S02]  /*3ab0*/  USEL UR6, URZ, 0x1, UP0 ;  /* 0x00000001ff067887 */ /* 0x000fe40008000000 */
[----:B------:R-:W-:-:S04]  /*3ac0*/  USEL UR7, UR7, URZ, UP0 ;  /* 0x000000ff07077287 */ /* 0x000fc80008000000 */
[----:B------:R-:W-:Y:S01]  /*3ad0*/  ULEA UR7, UR7, UR5, 0x3 ;  /* 0x0000000507077291 */ /* 0x000fe2000f8e18ff */
[----:B------:R-:W-:-:S04]  /*3ae0*/  LOP3.LUT R2, R2, UR6, RZ, 0x3c, !PT ;  /* 0x0000000602027c12 */ /* 0x000fc8000f8e3cff */
[----:B------:R-:W-:-:S04]  /*3af0*/  SHF.L.U32 R2, R2, 0x1f, RZ ;  /* 0x0000001f02027819 */ /* 0x000fc800000006ff */
[----:B------:R-:W2:Y:S02]  /*3b00*/  SYNCS.PHASECHK.TRANS64.TRYWAIT P0, [UR7], R2 ;  /* 0x00000002ff0075a7 */ /* 0x000ea40008001107 */
[----:B--2---:R-:W-:Y:S05]  /*3b10*/  @!P0 BRA `(.L_x_70) ;  /* 0x0000005800e08947 */ /* 0x004fea0003800000 */
.L_x_164:
[----:B------:R-:W-:Y:S01]  /*3b20*/  NOP ;  /* 0x0000000000007918 */ /* 0x000fe20000000000 */
[----:B-1----:R-:W1:Y:S01]  /*3b30*/  LDS R0, [UR4+0x14] ;  /* 0x00001404ff007984 */ /* 0x002e620008000800 */
[----:B------:R-:W-:Y:S01]  /*3b40*/  ULOP3.LUT UR6, UR17, 0xffff, URZ, 0xc0, !UPT ;  /* 0x0000ffff11067892 */ /* 0x000fe2000f8ec0ff */
[----:B------:R-:W-:Y:S01]  /*3b50*/  UMOV UR8, 0xffff ;  /* 0x0000ffff00087882 */ /* 0x000fe20000000000 */
[----:B------:R-:W-:Y:S02]  /*3b60*/  UMOV UR5, 0x1 ;  /* 0x0000000100057882 */ /* 0x000fe40000000000 */
[----:B------:R-:W-:-:S04]  /*3b70*/  USHF.R.U32.HI UR6, URZ, 0x5, UR6 ;  /* 0x00000005ff067899 */ /* 0x000fc80008011606 */
[----:B------:R-:W-:Y:S02]  /*3b80*/  USHF.L.U32 UR8, UR8, UR6, URZ ;  /* 0x0000000608087299 */ /* 0x000fe400080006ff */
[----:B------:R-:W-:-:S04]  /*3b90*/  USHF.L.U32 UR5, UR5, UR6, URZ ;  /* 0x0000000605057299 */ /* 0x000fc800080006ff */
[----:B-1----:R-:W-:-:S04]  /*3ba0*/  LOP3.LUT R0, R0, UR8, RZ, 0xc0, !PT ;  /* 0x0000000800007c12 */ /* 0x002fc8000f8ec0ff */
[----:B------:R-:W-:-:S13]  /*3bb0*/  ISETP.NE.AND P0, PT, R0, UR8, PT ;  /* 0x0000000800007c0c */ /* 0x000fda000bf05270 */
[----:B------:R-:W-:Y:S05]  /*3bc0*/  @P0 BRA `(.L_x_71) ;  /* 0x0000000000580947 */ /* 0x000fea0003800000 */
[----:B------:R-:W1:Y:S02]  /*3bd0*/  LDS R0, [UR4+0x18] ;  /* 0x00001804ff007984 */ /* 0x000e640008000800 */
[----:B-1----:R-:W-:-:S04]  /*3be0*/  LOP3.LUT R0, R0, UR5, RZ, 0xc0, !PT ;  /* 0x0000000500007c12 */ /* 0x002fc8000f8ec0ff */
[----:B------:R-:W-:-:S13]  /*3bf0*/  ISETP.NE.AND P0, PT, R0, UR5, PT ;  /* 0x0000000500007c0c */ /* 0x000fda000bf05270 */
[----:B------:R-:W-:Y:S05]  /*3c00*/  @P0 BRA `(.L_x_72) ;  /* 0x00000000003c0947 */ /* 0x000fea0003800000 */
[----:B------:R-:W1:Y:S01]  /*3c10*/  S2R R2, SR_LANEID ;  /* 0x0000000000027919 */ /* 0x000e620000000000 */
[----:B------:R-:W-:Y:S01]  /*3c20*/  ULOP3.LUT UR8, URZ, UR8, URZ, 0x33, !UPT ;  /* 0x00000008ff087292 */ /* 0x000fe2000f8e33ff */
[----:B------:R-:W-:Y:S02]  /*3c30*/  VOTEU.ANY UR7, UPT, PT ;  /* 0x0000000000077886 */ /* 0x000fe400038e0100 */
[----:B------:R-:W-:-:S03]  /*3c40*/  UFLO.U32 UR7, UR7 ;  /* 0x00000007000772bd */ /* 0x000fc600080e0000 */
[----:B------:R-:W-:-:S04]  /*3c50*/  IMAD.U32 R0, RZ, RZ, UR8 ;  /* 0x00000008ff007e24 */ /* 0x000fc8000f8e00ff */
[----:B------:R2:W4:Y:S02]  /*3c60*/  REDUX UR6, R0 ;  /* 0x00000000000673c4 */ /* 0x0005240000000000 */
[----:B------:R1:W-:Y:S02]  /*3c70*/  UTCATOMSWS.AND URZ, UR8 ;  /* 0x0000000800ff79e3 */ /* 0x0003e40008000000 */
[----:B-1----:R-:W-:Y:S02]  /*3c80*/  ISETP.EQ.U32.AND P0, PT, R2, UR7, PT ;  /* 0x0000000702007c0c */ /* 0x002fe4000bf02070 */
[----:B--2---:R-:W-:Y:S02]  /*3c90*/  LOP3.LUT R0, RZ, UR5, RZ, 0x33, !PT ;  /* 0x00000005ff007c12 */ /* 0x004fe4000f8e33ff */
[----:B----4-:R-:W-:Y:S02]  /*3ca0*/  MOV R2, UR6 ;  /* 0x0000000600027c02 */ /* 0x010fe40008000f00 */
[----:B------:R-:W1:Y:S07]  /*3cb0*/  REDUX UR5, R0 ;  /* 0x00000000000573c4 */ /* 0x000e6e0000000000 */
[----:B------:R2:W-:Y:S01]  /*3cc0*/  @P0 ATOMS.AND RZ, [UR4+0x14], R2 ;  /* 0x00001402ffff098c */ /* 0x0005e2000a800004 */
[----:B-1----:R-:W-:-:S05]  /*3cd0*/  IMAD.U32 R0, RZ, RZ, UR5 ;  /* 0x00000005ff007e24 */ /* 0x002fca000f8e00ff */
[----:B------:R2:W-:Y:S01]  /*3ce0*/  @P0 ATOMS.AND RZ, [UR4+0x18], R0 ;  /* 0x00001800ffff098c */ /* 0x0005e2000a800004 */
[----:B------:R-:W-:Y:S05]  /*3cf0*/  BRA `(.L_x_73) ;  /* 0x0000000000147947 */ /* 0x000fea0003800000 */
.L_x_72:
[----:B------:R-:W-:Y:S02]  /*3d00*/  MOV R2, 0x3d20 ;  /* 0x00003d2000027802 */ /* 0x000fe40000000f00 */
[----:B---3-5:R-:W-:Y:S05]  /*3d10*/  CALL.REL.NOINC `($__internal_0_$__cuda_sm10x_tcgen05_guardrail_trap_col_being_dealloced_not_returned_by_alloc) ;  /* 0x0000005c00c87944 */ /* 0x028fea0003c00000 */
[----:B------:R-:W-:Y:S05]  /*3d20*/  BRA `(.L_x_73) ;  /* 0x0000000000087947 */ /* 0x000fea0003800000 */
.L_x_71:
[----:B------:R-:W-:Y:S02]  /*3d30*/  MOV R2, 0x3d50 ;  /* 0x00003d5000027802 */ /* 0x000fe40000000f00 */
[----:B---3-5:R-:W-:Y:S05]  /*3d40*/  CALL.REL.NOINC `($__internal_2_$__cuda_sm10x_tcgen05_guardrail_trap_unallocated_columns_being_dealloced) ;  /* 0x0000005c00d47944 */ /* 0x028fea0003c00000 */
.L_x_73:
[----:B------:R-:W-:Y:S01]  /*3d50*/  NOP ;  /* 0x0000000000007918 */ /* 0x000fe20000000000 */
[----:B------:R-:W-:Y:S05]  /*3d60*/  EXIT ;  /* 0x000000000000794d */ /* 0x000fea0003800000 */
.L_x_55:
[----:B------:R-:W-:-:S09]  /*3d70*/  UISETP.NE.OR UP4, UPT, UR5, 0x3, !UP4 ;  /* 0x000000030500788c */ /* 0x000fd2000e785670 */
[----:B------:R-:W-:Y:S05]  /*3d80*/  BRA.U UP4, `(.L_x_74) ;  /* 0x0000000d04fc7547 */ /* 0x000fea000b800000 */
[----:B------:R-:W1:Y:S01]  /*3d90*/  LDC R0, c[0x0][0xb30] ;  /* 0x0002cc00ff007b82 */ /* 0x000e620000000800 */
[----:B------:R-:W-:Y:S01]  /*3da0*/  UMOV UR4, 0x400 ;  /* 0x0000040000047882 */ /* 0x000fe20000000000 */
[----:B------:R-:W-:Y:S01]  /*3db0*/  HFMA2 R31, -RZ, RZ, 0, 0 ;  /* 0x00000000ff1f7431 */ /* 0x000fe200000001ff */
[----:B------:R-:W-:Y:S01]  /*3dc0*/  ULEA UR4, UR37, UR4, 0x18 ;  /* 0x0000000425047291 */ /* 0x000fe2000f8ec0ff */
[----:B------:R-:W-:Y:S01]  /*3dd0*/  IMAD.MOV.U32 R33, RZ, RZ, 0x1 ;  /* 0x00000001ff217424 */ /* 0x000fe200078e00ff */
[----:B------:R-:W-:Y:S01]  /*3de0*/  MOV R29, 0x2000 ;  /* 0x00002000001d7802 */ /* 0x000fe20000000f00 */
[----:B------:R-:W-:Y:S01]  /*3df0*/  IMAD.MOV.U32 R32, RZ, RZ, RZ ;  /* 0x000000ffff207224 */ /* 0x000fe200078e00ff */
[----:B------:R-:W-:Y:S01]  /*3e00*/  UIADD3 UR5, UPT, UPT, UR4, 0x58, URZ ;  /* 0x0000005804057890 */ /* 0x000fe2000fffe0ff */
[----:B------:R-:W2:Y:S01]  /*3e10*/  LDC R28, c[0x0][0x370] ;  /* 0x0000dc00ff1c7b82 */ /* 0x000ea20000000800 */
[----:B------:R-:W-:Y:S02]  /*3e20*/  UPLOP3.LUT UP0, UPT, UPT, UPT, UPT, 0x40, 0x4 ;  /* 0x000000000004789c */ /* 0x000fe40003f0e870 */
[----:B------:R-:W-:-:S02]  /*3e30*/  UIADD3 UR33, UPT, UPT, UR4, 0x40, URZ ;  /* 0x0000004004217890 */ /* 0x000fc4000fffe0ff */
[----:B------:R-:W-:Y:S02]  /*3e40*/  UIADD3 UR25, UPT, UPT, UR4, 0x48, URZ ;  /* 0x0000004804197890 */ /* 0x000fe4000fffe0ff */
[----:B------:R-:W-:Y:S01]  /*3e50*/  UIADD3 UR17, UPT, UPT, UR4, 0x50, URZ ;  /* 0x0000005004117890 */ /* 0x000fe2000fffe0ff */
[----:B------:R-:W3:Y:S01]  /*3e60*/  LDC R3, c[0x0][0xb0c] ;  /* 0x0002c300ff037b82 */ /* 0x000ee20000000800 */
[----:B------:R-:W-:-:S07]  /*3e70*/  UPRMT UR5, UR37, 0x654, UR5 ;  /* 0x0000065425057896 */ /* 0x000fce0008000005 */
[----:B------:R-:W4:Y:S01]  /*3e80*/  LDC R22, c[0x0][0xb20] ;  /* 0x0002c800ff167b82 */ /* 0x000f220000000800 */
[----:B-1----:R-:W-:-:S07]  /*3e90*/  ISETP.NE.AND P1, PT, R0, 0x1, PT ;  /* 0x000000010000780c */ /* 0x002fce0003f25270 */
[----:B------:R-:W1:Y:S08]  /*3ea0*/  LDC.64 R34, c[0x0][0x348] ;  /* 0x0000d200ff227b82 */ /* 0x000e700000000a00 */
[----:B------:R-:W1:Y:S08]  /*3eb0*/  LDC.64 R14, c[0x0][0x888] ;  /* 0x00022200ff0e7b82 */ /* 0x000e700000000a00 */
[----:B------:R-:W1:Y:S08]  /*3ec0*/  LDC.64 R18, c[0x0][0xb10] ;  /* 0x0002c400ff127b82 */ /* 0x000e700000000a00 */
[----:B------:R-:W1:Y:S08]  /*3ed0*/  LDC.64 R6, c[0x0][0xb18] ;  /* 0x0002c600ff067b82 */ /* 0x000e700000000a00 */
[----:B------:R-:W1:Y:S08]  /*3ee0*/  LDC.64 R4, c[0x0][0xb28] ;  /* 0x0002ca00ff047b82 */ /* 0x000e700000000a00 */
[----:B------:R-:W1:Y:S08]  /*3ef0*/  LDC.64 R16, c[0x0][0x890] ;  /* 0x00022400ff107b82 */ /* 0x000e700000000a00 */
[----:B--234-:R-:W1:Y:S02]  /*3f00*/  LDC R23, c[0x0][0x374] ;  /* 0x0000dd00ff177b82 */ /* 0x01ce640000000800 */
.L_x_85:
[C---:B------:R-:W-:Y:S02]  /*3f10*/  LEA R0, R32.reuse, UR4, 0x3 ;  /* 0x0000000420007c11 */ /* 0x040fe4000f8e18ff */
[----:B------:R-:W-:Y:S02]  /*3f20*/  SHF.L.U32 R2, R31, 0x1f, RZ ;  /* 0x0000001f1f027819 */ /* 0x000fe400000006ff */
[----:B------:R-:W-:Y:S02]  /*3f30*/  LEA R24, R32, UR4, 0x4 ;  /* 0x0000000420187c11 */ /* 0x000fe4000f8e20ff */
[----:B--2---:R-:W2:Y:S02]  /*3f40*/  SYNCS.PHASECHK.TRANS64.TRYWAIT P0, [R0+URZ+0x90], R2 ;  /* 0x00009002000075a7 */ /* 0x004ea400080011ff */
[----:B--2---:R-:W-:Y:S05]  /*3f50*/  @!P0 BRA `(.L_x_75) ;  /* 0x0000005400e88947 */ /* 0x004fea0003800000 */
.L_x_165:
[----:B------:R-:W-:Y:S01]  /*3f60*/  ISETP.GE.AND P0, PT, R40, 0x1, PT ;  /* 0x000000012800780c */ /* 0x000fe20003f06270 */
[----:B------:R-:W3:Y:S01]  /*3f70*/  LDS.128 R24, [R24+0x120] ;  /* 0x0001200018187984 */ /* 0x000ee20000000c00 */
[----:B--2---:R-:W-:Y:S01]  /*3f80*/  VIADD R0, R0, 0xa0 ;  /* 0x000000a000007836 */ /* 0x004fe20000000000 */
[----:B------:R-:W-:Y:S01]  /*3f90*/  @!PT LDS RZ, [RZ] ;  /* 0x00000000fffff984 */ /* 0x000fe20000000800 */
[----:B------:R-:W-:Y:S01]  /*3fa0*/  @!PT LDS RZ, [RZ] ;  /* 0x00000000fffff984 */ /* 0x000fe20000000800 */
[----:B------:R-:W-:Y:S01]  /*3fb0*/  @!PT LDS RZ, [RZ] ;  /* 0x00000000fffff984 */ /* 0x000fe20000000800 */
[----:B------:R-:W-:Y:S01]  /*3fc0*/  @!PT LDS RZ, [RZ] ;  /* 0x00000000fffff984 */ /* 0x000fe20000000800 */
[----:B------:R2:W-:Y:S06]  /*3fd0*/  MEMBAR.ALL.CTA ;  /* 0x0000000000007992 */ /* 0x0005ec0000008000 */
[----:B--2---:R-:W2:Y:S01]  /*3fe0*/  FENCE.VIEW.ASYNC.S ;  /* 0x00000000000073c6 */ /* 0x004ea20000000000 */
[----:B------:R-:W-:Y:S04]  /*3ff0*/  PRMT R0, RZ, 0x654, R0 ;  /* 0x00000654ff007816 */ /* 0x000fe80000000000 */
[----:B--2---:R2:W-:Y:S01]  /*4000*/  SYNCS.ARRIVE.TRANS64.RED.A1T0 RZ, [R0+URZ], RZ ;  /* 0x000000ff00ff79a7 */ /* 0x0045e200081004ff */
[----:B---3--:R-:W-:Y:S11]  /*4010*/  LOP3.LUT P3, RZ, R26, 0x1, RZ, 0xc0, !PT ;  /* 0x000000011aff7812 */ /* 0x008ff6000786c0ff */
[----:B------:R-:W-:Y:S02]  /*4020*/  @!UPT UIADD3 URZ, UPT, UPT, URZ, URZ, URZ ;  /* 0x000000fffffff290 */ /* 0x000fe4000fffe0ff */
[----:B------:R-:W-:Y:S02]  /*4030*/  @P3 MOV R11, R24 ;  /* 0x00000018000b3202 */ /* 0x000fe40000000f00 */
[----:B------:R-:W-:Y:S01]  /*4040*/  @P3 LOP3.LUT R10, R25, 0xffff, RZ, 0xc0, !PT ;  /* 0x0000ffff190a3812 */ /* 0x000fe200078ec0ff */
[----:B--2---:R-:W-:Y:S06]  /*4050*/  @!P0 BRA `(.L_x_76) ;  /* 0x0000000000a48947 */ /* 0x004fec0003800000 */
[-C--:B-1----:R-:W-:Y:S01]  /*4060*/  IMAD.HI.U32 R0, R23, R7.reuse, RZ ;  /* 0x0000000717007227 */ /* 0x082fe200078e00ff */
[----:B------:R-:W-:Y:S02]  /*4070*/  ISETP.NE.AND P0, PT, R6, 0x1, PT ;  /* 0x000000010600780c */ /* 0x000fe40003f05270 */
[----:B------:R-:W-:Y:S01]  /*4080*/  ISETP.NE.AND P2, PT, R40, 0x1, PT ;  /* 0x000000012800780c */ /* 0x000fe20003f45270 */
[----:B------:R-:W-:Y:S01]  /*4090*/  IMAD.HI.U32 R9, R28, R18, RZ ;  /* 0x000000121c097227 */ /* 0x000fe200078e00ff */
[----:B------:R-:W-:Y:S02]  /*40a0*/  SHF.R.U32.HI R0, RZ, R22, R0 ;  /* 0x00000016ff007219 */ /* 0x000fe40000011600 */
[----:B------:R-:W-:Y:S01]  /*40b0*/  ISETP.NE.AND P4, PT, R3, 0x1, PT ;  /* 0x000000010300780c */ /* 0x000fe20003f85270 */
[----:B------:R-:W-:Y:S01]  /*40c0*/  IMAD.HI.U32 R13, R10, R7, RZ ;  /* 0x000000070a0d7227 */ /* 0x000fe200078e00ff */
[----:B------:R-:W-:Y:S02]  /*40d0*/  SHF.R.U32.HI R9, RZ, R19, R9 ;  /* 0x00000013ff097219 */ /* 0x000fe40000011609 */
[----:B------:R-:W-:Y:S01]  /*40e0*/  SEL R0, R23, R0, !P0 ;  /* 0x0000000017007207 */ /* 0x000fe20004000000 */
[----:B------:R-:W-:Y:S01]  /*40f0*/  IMAD.HI.U32 R12, R11, R18, RZ ;  /* 0x000000120b0c7227 */ /* 0x000fe200078e00ff */
[----:B------:R-:W-:Y:S03]  /*4100*/  SEL R9, R28, R9, !P4 ;  /* 0x000000091c097207 */ /* 0x000fe60006000000 */
[-C--:B------:R-:W-:Y:S01]  /*4110*/  IMAD.HI.U32 R8, R0, R4.reuse, RZ ;  /* 0x0000000400087227 */ /* 0x080fe200078e00ff */
[----:B------:R-:W-:Y:S03]  /*4120*/  SHF.R.U32.HI R12, RZ, R19, R12 ;  /* 0x00000013ff0c7219 */ /* 0x000fe6000001160c */
[----:B------:R-:W-:Y:S01]  /*4130*/  IMAD.HI.U32 R2, R9, R4, RZ ;  /* 0x0000000409027227 */ /* 0x000fe200078e00ff */
[-C--:B------:R-:W-:Y:S02]  /*4140*/  @P2 SHF.R.U32.HI R0, RZ, R5.reuse, R8 ;  /* 0x00000005ff002219 */ /* 0x080fe40000011608 */
[----:B------:R-:W-:Y:S02]  /*4150*/  SHF.R.U32.HI R8, RZ, R22, R13 ;  /* 0x00000016ff087219 */ /* 0x000fe4000001160d */
[----:B------:R-:W-:Y:S01]  /*4160*/  @P2 SHF.R.U32.HI R9, RZ, R5, R2 ;  /* 0x00000005ff092219 */ /* 0x000fe20000011602 */
[----:B------:R-:W-:Y:S01]  /*4170*/  IMAD R0, R40, R0, RZ ;  /* 0x0000000028007224 */ /* 0x000fe200078e02ff */
[----:B------:R-:W-:Y:S02]  /*4180*/  SEL R8, R10, R8, !P0 ;  /* 0x000000080a087207 */ /* 0x000fe40004000000 */
[----:B------:R-:W-:Y:S01]  /*4190*/  SEL R2, R11, R12, !P4 ;  /* 0x0000000c0b027207 */ /* 0x000fe20006000000 */
[----:B------:R-:W-:Y:S01]  /*41a0*/  IMAD R12, R40, R9, RZ ;  /* 0x00000009280c7224 */ /* 0x000fe200078e02ff */
[C---:B------:R-:W-:Y:S01]  /*41b0*/  ISETP.GE.AND P0, PT, R8.reuse, R0, PT ;  /* 0x000000000800720c */ /* 0x040fe20003f06270 */
[----:B------:R-:W-:Y:S03]  /*41c0*/  IMAD.HI.U32 R0, R8, R4, RZ ;  /* 0x0000000408007227 */ /* 0x000fe600078e00ff */
[----:B------:R-:W-:Y:S02]  /*41d0*/  ISETP.GE.OR P0, PT, R2, R12, P0 ;  /* 0x0000000c0200720c */ /* 0x000fe40000706670 */
[-C--:B------:R-:W-:Y:S04]  /*41e0*/  SHF.R.U32.HI R0, RZ, R5.reuse, R0 ;  /* 0x00000005ff007219 */ /* 0x080fe80000011600 */
[----:B------:R-:W-:Y:S05]  /*41f0*/  SEL R13, R8, R0, !P2 ;  /* 0x00000000080d7207 */ /* 0x000fea0005000000 */
[----:B------:R-:W-:Y:S02]  /*4200*/  IMAD.MOV R12, RZ, RZ, -R13 ;  /* 0x000000ffff0c7224 */ /* 0x000fe400078e0a0d */
[----:B------:R-:W-:Y:S04]  /*4210*/  @!P0 IMAD.HI.U32 R0, R2, R4, RZ ;  /* 0x0000000402008227 */ /* 0x000fe800078e00ff */
[----:B------:R-:W-:Y:S01]  /*4220*/  IMAD R12, R40, R12, R8 ;  /* 0x0000000c280c7224 */ /* 0x000fe200078e0208 */
[----:B------:R-:W-:Y:S04]  /*4230*/  @!P0 SHF.R.U32.HI R0, RZ, R5, R0 ;  /* 0x00000005ff008219 */ /* 0x000fe80000011600 */
[----:B------:R-:W-:Y:S04]  /*4240*/  @!P0 SEL R0, R2, R0, !P2 ;  /* 0x0000000002008207 */ /* 0x000fe80005000000 */
[----:B------:R-:W-:Y:S01]  /*4250*/  @!P0 IADD3 R13, PT, PT, R13, -R0, RZ ;  /* 0x800000000d0d8210 */ /* 0x000fe20007ffe0ff */
[----:B------:R-:W-:Y:S01]  /*4260*/  @!P0 IMAD R0, R9, R12, R0 ;  /* 0x0000000c09008224 */ /* 0x000fe200078e0200 */
[----:B------:R-:W-:Y:S01]  /*4270*/  IADD3 R9, PT, PT, -R8, RZ, RZ ;  /* 0x000000ff08097210 */ /* 0x000fe20007ffe1ff */
[--C-:B------:R-:W-:Y:S02]  /*4280*/  IMAD.MOV R12, RZ, RZ, -R2.reuse ;  /* 0x000000ffff0c7224 */ /* 0x100fe400078e0a02 */
[----:B------:R-:W-:Y:S02]  /*4290*/  @!P0 IMAD R8, R13, R40, R2 ;  /* 0x000000280d088224 */ /* 0x000fe400078e0202 */
[----:B------:R-:W-:Y:S02]  /*42a0*/  @!P0 IMAD.MOV.U32 R2, RZ, RZ, R0 ;  /* 0x000000ffff028224 */ /* 0x000fe400078e0000 */
[----:B------:R-:W-:Y:S02]  /*42b0*/  IMAD R11, R3, R12, R11 ;  /* 0x0000000c030b7224 */ /* 0x000fe400078e020b */
[----:B------:R-:W-:Y:S02]  /*42c0*/  IMAD R10, R6, R9, R10 ;  /* 0x00000009060a7224 */ /* 0x000fe400078e020a */
[----:B------:R-:W-:Y:S02]  /*42d0*/  IMAD R11, R2, R3, R11 ;  /* 0x00000003020b7224 */ /* 0x000fe400078e020b */
[----:B------:R-:W-:Y:S02]  /*42e0*/  IMAD R10, R8, R6, R10 ;  /* 0x00000006080a7224 */ /* 0x000fe400078e020a */
.L_x_76:
[----:B------:R-:W-:Y:S05]  /*42f0*/  BRA.U UP0, `(.L_x_77) ;  /* 0x0000000100107547 */ /* 0x000fea000b800000 */
[----:B------:R-:W-:Y:S04]  /*4300*/  MOV R2, UR7 ;  /* 0x0000000700027c02 */ /* 0x000fe80008000f00 */
[----:B------:R-:W-:Y:S04]  /*4310*/  SHF.L.U32 R2, R2, 0x1f, RZ ;  /* 0x0000001f02027819 */ /* 0x000fe800000006ff */
[----:B------:R-:W2:Y:S02]  /*4320*/  SYNCS.PHASECHK.TRANS64.TRYWAIT P0, [UR4+0x88], R2 ;  /* 0x00008802ff0075a7 */ /* 0x000ea40008001104 */
[----:B--2---:R-:W-:Y:S05]  /*4330*/  @!P0 BRA `(.L_x_78) ;  /* 0x0000005400048947 */ /* 0x004fea0003800000 */
.L_x_77:
[----:B-1----:R-:W-:Y:S02]  /*4340*/  ISETP.NE.U32.AND P0, PT, R16, RZ, PT ;  /* 0x000000ff1000720c */ /* 0x002fe40003f05070 */
[----:B------:R-:W-:Y:S02]  /*4350*/  R2UR UR35, R21 ;  /* 0x00000000152372ca */ /* 0x000fe400000e0000 */
[----:B------:R-:W-:Y:S02]  /*4360*/  R2UR UR34, R20 ;  /* 0x00000000142272ca */ /* 0x000fe400000e0000 */
[----:B------:R-:W-:Y:S02]  /*4370*/  ISETP.NE.AND.EX P0, PT, R17, RZ, PT, P0 ;  /* 0x000000ff1100720c */ /* 0x000fe40003f05300 */
[----:B------:R-:W-:Y:S02]  /*4380*/  ISETP.NE.U32.AND P2, PT, R16, RZ, PT ;  /* 0x000000ff1000720c */ /* 0x000fe40003f45070 */
[----:B------:R-:W-:Y:S02]  /*4390*/  SHF.L.U32 R20, R33, 0x1f, RZ ;  /* 0x0000001f21147819 */ /* 0x000fe400000006ff */
[----:B------:R-:W-:Y:S03]  /*43a0*/  ISETP.NE.AND.EX P2, PT, R17, RZ, PT, P2 ;  /* 0x000000ff1100720c */ /* 0x000fe60003f45320 */
[----:B------:R-:W-:Y:S02]  /*43b0*/  USHF.L.U32 UR35, UR35, 0x7, URZ ;  /* 0x0000000723237899 */ /* 0x000fe400080006ff */
[----:B------:R-:W-:Y:S02]  /*43c0*/  USHF.L.U32 UR34, UR34, 0x7, URZ ;  /* 0x0000000722227899 */ /* 0x000fe400080006ff */
[----:B------:R-:W-:Y:S10]  /*43d0*/  @!P0 BRA `(.L_x_79) ;  /* 0x00000000002c8947 */ /* 0x000ff40003800000 */
[----:B------:R-:W-:Y:S01]  /*43e0*/  ISETP.NE.U32.AND P0, PT, R14, RZ, PT ;  /* 0x000000ff0e00720c */ /* 0x000fe20003f05070 */
[----:B------:R-:W-:Y:S03]  /*43f0*/  IMAD.MOV.U32 R88, RZ, RZ, 0x1 ;  /* 0x00000001ff587424 */ /* 0x000fe600078e00ff */
[----:B------:R-:W-:Y:S11]  /*4400*/  ISETP.NE.AND.EX P0, PT, R15, RZ, PT, P0 ;  /* 0x000000ff0f00720c */ /* 0x000ff60003f05300 */
[----:B------:R-:W-:Y:S02]  /*4410*/  @!UPT UIADD3 URZ, UPT, UPT, URZ, URZ, URZ ;  /* 0x000000fffffff290 */ /* 0x000fe4000fffe0ff */
[----:B------:R-:W1:Y:S01]  /*4420*/  @P0 LDC.64 R8, c[0x0][0x888] ;  /* 0x00022200ff080b82 */ /* 0x000e620000000a00 */
[----:B--2---:R-:W-:Y:S04]  /*4430*/  @P0 IMAD R0, R16, UR36, RZ ;  /* 0x0000002410000c24 */ /* 0x004fe8000f8e02ff */
[----:B-1----:R-:W-:Y:S04]  /*4440*/  @P0 IMAD.WIDE R8, R0, 0x4, R8 ;  /* 0x0000000400080825 */ /* 0x002fe800078e0208 */
[----:B------:R-:W-:Y:S01]  /*4450*/  HFMA2 R0, -RZ, RZ, 0, 5.9604644775390625e-08 ;  /* 0x00000001ff007431 */ /* 0x000fe200000001ff */
[----:B-----5:R1:W5:Y:S04]  /*4460*/  @P0 LDG.E R49, desc[UR46][R8.64] ;  /* 0x0000002e08310981 */ /* 0x020368000c1e1900 */
[----:B------:R-:W-:Y:S01]  /*4470*/  @!P0 PRMT R88, R0, 0x7610, R88 ;  /* 0x0000761000588816 */ /* 0x000fe20000000058 */
[----:B-1----:R-:W3:Y:S06]  /*4480*/  @!P0 LDC R49, c[0x0][0x880] ;  /* 0x00022000ff318b82 */ /* 0x002eec0000000800 */
.L_x_79:
[----:B---3-5:R-:W-:Y:S01]  /*4490*/  @!P2 FSETP.EQ.AND P0, PT, R49, RZ, PT ;  /* 0x000000ff3100a20b */ /* 0x028fe20003f02000 */
[----:B------:R-:W-:Y:S01]  /*44a0*/  @!UPT UIADD3 URZ, UPT, UPT, URZ, URZ, URZ ;  /* 0x000000fffffff290 */ /* 0x000fe2000fffe0ff */
[----:B------:R-:W-:Y:S11]  /*44b0*/  @!P2 BRA `(.L_x_80) ;  /* 0x000000000018a947 */ /* 0x000ff60003800000 */
[----:B------:R-:W-:Y:S02]  /*44c0*/  LOP3.LUT P2, RZ, R88, 0xff, RZ, 0xc0, !PT ;  /* 0x000000ff58ff7812 */ /* 0x000fe4000784c0ff */
[----:B------:R-:W-:Y:S04]  /*44d0*/  ISETP.NE.U32.AND P0, PT, R14, RZ, PT ;  /* 0x000000ff0e00720c */ /* 0x000fe80003f05070 */
[----:B------:R-:W-:Y:S04]  /*44e0*/  ISETP.NE.AND.EX P0, PT, R15, RZ, PT, P0 ;  /* 0x000000ff0f00720c */ /* 0x000fe80003f05300 */
[----:B------:R-:W-:Y:S03]  /*44f0*/  PLOP3.LUT P0, PT, P0, PT, PT, 0x8, 0x80 ;  /* 0x000000000080781c */ /* 0x000fe6000070e170 */
[----:B------:R-:W-:Y:S11]  /*4500*/  @P2 FSETP.EQ.AND P0, PT, R49, RZ, PT ;  /* 0x000000ff3100220b */ /* 0x000ff60003f02000 */
[----:B------:R-:W-:Y:S02]  /*4510*/  @!UPT UIADD3 URZ, UPT, UPT, URZ, URZ, URZ ;  /* 0x000000fffffff290 */ /* 0x000fe4000fffe0ff */
.L_x_80:
[----:B------:R-:W1:Y:S01]  /*4520*/  SYNCS.PHASECHK.TRANS64.TRYWAIT P2, [UR4+0x60], R20 ;  /* 0x00006014ff0075a7 */ /* 0x000e620008041104 */
[----:B------:R-:W-:Y:S04]  /*4530*/  ELECT P4, URZ, PT ;  /* 0x0000000000ff782f */ /* 0x000fe80003880000 */
[----:B------:R-:W-:Y:S11]  /*4540*/  PLOP3.LUT P4, PT, P0, P4, PT, 0xf2, 0x2f ;  /* 0x00000000002f781c */ /* 0x000ff60000789e72 */
[----:B------:R-:W-:Y:S02]  /*4550*/  @!UPT UIADD3 URZ, UPT, UPT, URZ, URZ, URZ ;  /* 0x000000fffffff290 */ /* 0x000fe4000fffe0ff */
[----:B------:R-:W-:Y:S05]  /*4560*/  @!P4 IADD3 R8, P0, PT, R34, 0x580, RZ ;  /* 0x000005802208c810 */ /* 0x000fea0007f1e0ff */
[----:B--2---:R-:W-:Y:S01]  /*4570*/  @!P4 IMAD.X R2, RZ, RZ, R35, P0 ;  /* 0x000000ffff02c224 */ /* 0x004fe200000e0623 */
[----:B-1----:R-:W-:Y:S07]  /*4580*/  @!P2 BRA `(.L_x_81) ;  /* 0x000000500088a947 */ /* 0x002fee0003800000 */
.L_x_168:
[----:B------:R-:W-:Y:S01]  /*4590*/  @!P4 R2UR UR8, R8 ;  /* 0x000000000808c2ca */ /* 0x000fe200000e0000 */
[----:B------:R-:W-:Y:S01]  /*45a0*/  VOTEU.ALL UP0, P4 ;  /* 0x0000000000ff7886 */ /* 0x000fe20002000000 */
[----:B------:R-:W-:Y:S01]  /*45b0*/  @!P4 R2UR UR6, R2 ;  /* 0x000000000206c2ca */ /* 0x000fe200000e0000 */
[----:B-1----:R-:W-:Y:S01]  /*45c0*/  @!P4 IMAD.MOV.U32 R0, RZ, RZ, 0x2000 ;  /* 0x00002000ff00c424 */ /* 0x002fe200078e00ff */
[----:B------:R-:W-:Y:S02]  /*45d0*/  UMOV UR9, 0x10000000 ;  /* 0x1000000000097882 */ /* 0x000fe40000000000 */
[----:B------:R-:W-:Y:S01]  /*45e0*/  @!UP0 UIADD3 UR32, UPT, UPT, UR4, 0x200, URZ ;  /* 0x0000020004208890 */ /* 0x000fe2000fffe0ff */
[----:B------:R-:W-:Y:S06]  /*45f0*/  VOTEU.ALL UP0, P4 ;  /* 0x0000000000ff7886 */ /* 0x000fec0002000000 */
[----:B------:R-:W-:Y:S01]  /*4600*/  IMAD.U32 R8, RZ, RZ, UR8 ;  /* 0x00000008ff087e24 */ /* 0x000fe2000f8e00ff */
[----:B------:R-:W-:Y:S01]  /*4610*/  UMOV UR8, 0x0 ;  /* 0x0000000000087882 */ /* 0x000fe20000000000 */
[----:B------:R-:W-:Y:S01]  /*4620*/  IMAD.U32 R9, RZ, RZ, UR6 ;  /* 0x00000006ff097e24 */ /* 0x000fe2000f8e00ff */
[----:B------:R-:W-:Y:S02]  /*4630*/  UPRMT UR6, UR37, 0x654, UR33 ;  /* 0x0000065425067896 */ /* 0x000fe40008000021 */
[----:B------:R-:W-:Y:S02]  /*4640*/  @!P4 R2UR UR10, R8 ;  /* 0x00000000080ac2ca */ /* 0x000fe400000e0000 */
[----:B------:R-:W-:Y:S02]  /*4650*/  @!P4 R2UR UR11, R9 ;  /* 0x00000000090bc2ca */ /* 0x000fe400000e0000 */
[----:B------:R-:W-:Y:S05]  /*4660*/  @!P4 IADD3 R8, P0, PT, R34, 0x580, RZ ;  /* 0x000005802208c810 */ /* 0x000fea0007f1e0ff */
[----:B------:R-:W-:Y:S06]  /*4670*/  @!P4 IMAD.X R2, RZ, RZ, R35, P0 ;  /* 0x000000ffff02c224 */ /* 0x000fec00000e0623 */
[----:B------:R1:W-:Y:S01]  /*4680*/  @!UP0 UTMALDG.3D [UR32], [UR10], desc[UR8] ;  /* 0x000008200a0085b4 */ /* 0x0003e20008011000 */
[----:B------:R1:W-:Y:S01]  /*4690*/  @!P4 SYNCS.ARRIVE.TRANS64.RED.A0TR RZ, [UR4+0x40], R0 ;  /* 0x00004000ffffc9a7 */ /* 0x0003e20008300404 */
[----:B------:R-:W-:Y:S01]  /*46a0*/  SYNCS.ARRIVE.TRANS64.RED.A1T0 RZ, [UR6], RZ ;  /* 0x000000ffffff79a7 */ /* 0x000fe20008100406 */
[----:B------:R-:W2:Y:S02]  /*46b0*/  SYNCS.PHASECHK.TRANS64.TRYWAIT P2, [UR4+0x68], R20 ;  /* 0x00006814ff0075a7 */ /* 0x000ea40008041104 */
[----:B-12---:R-:W-:Y:S05]  /*46c0*/  @!P2 BRA `(.L_x_82) ;  /* 0x000000500050a947 */ /* 0x006fea0003800000 */
.L_x_170:
[----:B------:R-:W-:Y:S01]  /*46d0*/  @!P4 R2UR UR8, R8 ;  /* 0x000000000808c2ca */ /* 0x000fe200000e0000 */
[----:B------:R-:W-:Y:S01]  /*46e0*/  VOTEU.ALL UP0, P4 ;  /* 0x0000000000ff7886 */ /* 0x000fe20002000000 */
[----:B------:R-:W-:Y:S01]  /*46f0*/  @!P4 R2UR UR6, R2 ;  /* 0x000000000206c2ca */ /* 0x000fe200000e0000 */
[----:B-1----:R-:W-:Y:S01]  /*4700*/  @!P4 IMAD.MOV.U32 R0, RZ, RZ, 0x2000 ;  /* 0x00002000ff00c424 */ /* 0x002fe200078e00ff */
[----:B------:R-:W-:Y:S01]  /*4710*/  UMOV UR9, 0x10000000 ;  /* 0x1000000000097882 */ /* 0x000fe20000000000 */
[----:B------:R-:W-:Y:S01]  /*4720*/  UMOV UR27, UR35 ;  /* 0x00000023001b7c82 */ /* 0x000fe20008000000 */
[----:B------:R-:W-:Y:S02]  /*4730*/  @!UP0 UIADD3 UR26, UPT, UPT, UR34, 0x20, URZ ;  /* 0x00000020221a8890 */ /* 0x000fe4000fffe0ff */
[----:B------:R-:W-:Y:S01]  /*4740*/  @!UP0 UIADD3 UR24, UPT, UPT, UR4, 0x2200, URZ ;  /* 0x0000220004188890 */ /* 0x000fe2000fffe0ff */
[----:B------:R-:W-:Y:S01]  /*4750*/  VOTEU.ALL UP0, P4 ;  /* 0x0000000000ff7886 */ /* 0x000fe20002000000 */
[----:B------:R-:W-:Y:S03]  /*4760*/  UMOV UR28, UR36 ;  /* 0x00000024001c7c82 */ /* 0x000fe60008000000 */
        /* <DEDUP_REMOVED lines=13> */
.L_x_172:
[----:B------:R-:W2:Y:S01]  /*4840*/  LDC.64 R12, c[0x0][0xb18] ;  /* 0x0002c600ff0c7b82 */ /* 0x000ea20000000a00 */
[----:B------:R-:W-:Y:S01]  /*4850*/  @!P4 R2UR UR6, R2 ;  /* 0x000000000206c2ca */ /* 0x000fe200000e0000 */
[----:B------:R-:W-:Y:S01]  /*4860*/  VOTEU.ALL UP0, P4 ;  /* 0x0000000000ff7886 */ /* 0x000fe20002000000 */
[----:B------:R-:W-:Y:S01]  /*4870*/  @!P4 R2UR UR8, R8 ;  /* 0x000000000808c2ca */ /* 0x000fe200000e0000 */
[----:B-1----:R-:W-:Y:S01]  /*4880*/  @!P4 IMAD.MOV.U32 R0, RZ, RZ, 0x2000 ;  /* 0x00002000ff00c424 */ /* 0x002fe200078e00ff */
[----:B------:R-:W-:Y:S03]  /*4890*/  UMOV UR9, 0x10000000 ;  /* 0x1000000000097882 */ /* 0x000fe60000000000 */
[----:B------:R-:W1:Y:S01]  /*48a0*/  @!P1 LDC R2, c[0x0][0xb0c] ;  /* 0x0002c300ff029b82 */ /* 0x000e620000000800 */
[----:B------:R-:W-:Y:S01]  /*48b0*/  @!UP0 UIADD3 UR18, UPT, UPT, UR34, 0x40, URZ ;  /* 0x0000004022128890 */ /* 0x000fe2000fffe0ff */
[----:B------:R-:W-:Y:S01]  /*48c0*/  @P3 SHF.R.U32.HI R30, RZ, 0x10, R25 ;  /* 0x00000010ff1e3819 */ /* 0x000fe20000011619 */
[----:B------:R-:W-:Y:S01]  /*48d0*/  @!UP0 UIADD3 UR16, UPT, UPT, UR4, 0x4200, URZ ;  /* 0x0000420004108890 */ /* 0x000fe2000fffe0ff */
[----:B------:R-:W-:Y:S01]  /*48e0*/  VIADD R32, R32, 0x1 ;  /* 0x0000000120207836 */ /* 0x000fe20000000000 */
[----:B------:R-:W-:Y:S01]  /*48f0*/  VOTEU.ALL UP0, P4 ;  /* 0x0000000000ff7886 */ /* 0x000fe20002000000 */
[----:B------:R-:W-:Y:S01]  /*4900*/  UMOV UR19, UR35 ;  /* 0x0000002300137c82 */ /* 0x000fe20008000000 */
[----:B------:R-:W-:Y:S01]  /*4910*/  UMOV UR20, UR36 ;  /* 0x0000002400147c82 */ /* 0x000fe20008000000 */
[----:B------:R-:W-:Y:S01]  /*4920*/  IMAD.U32 R9, RZ, RZ, UR6 ;  /* 0x00000006ff097e24 */ /* 0x000fe2000f8e00ff */
[----:B------:R-:W-:Y:S01]  /*4930*/  UPRMT UR6, UR37, 0x654, UR17 ;  /* 0x0000065425067896 */ /* 0x000fe20008000011 */
[----:B------:R-:W-:Y:S01]  /*4940*/  IMAD.U32 R8, RZ, RZ, UR8 ;  /* 0x00000008ff087e24 */ /* 0x000fe2000f8e00ff */
[----:B------:R-:W-:Y:S02]  /*4950*/  UMOV UR8, 0x0 ;  /* 0x0000000000087882 */ /* 0x000fe40000000000 */
[----:B------:R-:W-:Y:S02]  /*4960*/  @!P4 R2UR UR11, R9 ;  /* 0x00000000090bc2ca */ /* 0x000fe400000e0000 */
[----:B------:R-:W-:Y:S02]  /*4970*/  @!P4 R2UR UR10, R8 ;  /* 0x00000000080ac2ca */ /* 0x000fe400000e0000 */
[----:B------:R-:W3:Y:S11]  /*4980*/  LDC.64 R8, c[0x0][0xb10] ;  /* 0x0002c400ff087b82 */ /* 0x000ef60000000a00 */
[----:B------:R4:W-:Y:S01]  /*4990*/  @!UP0 UTMALDG.3D [UR16], [UR10], desc[UR8] ;  /* 0x000008100a0085b4 */ /* 0x0009e20008011000 */
[----:B------:R5:W-:Y:S01]  /*49a0*/  @!P4 SYNCS.ARRIVE.TRANS64.RED.A0TR RZ, [UR4+0x50], R0 ;  /* 0x00005000ffffc9a7 */ /* 0x000be20008300404 */
[C---:B---3--:R-:W-:Y:S01]  /*49b0*/  @!P1 IMAD.HI.U32 R8, R11.reuse, R8, RZ ;  /* 0x000000080b089227 */ /* 0x048fe200078e00ff */
[----:B--2---:R-:W-:Y:S02]  /*49c0*/  @!P1 ISETP.NE.AND P0, PT, R12, 0x1, PT ;  /* 0x000000010c00980c */ /* 0x004fe40003f05270 */
[----:B-1----:R-:W-:Y:S01]  /*49d0*/  @!P1 ISETP.NE.AND P2, PT, R2, 0x1, PT ;  /* 0x000000010200980c */ /* 0x002fe20003f45270 */
[----:B------:R-:W-:Y:S01]  /*49e0*/  SYNCS.ARRIVE.TRANS64.RED.A1T0 RZ, [UR6], RZ ;  /* 0x000000ffffff79a7 */ /* 0x000fe20008100406 */
[C---:B------:R-:W-:Y:S01]  /*49f0*/  @!P1 IMAD.HI.U32 R13, R10.reuse, R13, RZ ;  /* 0x0000000d0a0d9227 */ /* 0x040fe200078e00ff */
[----:B------:R-:W-:Y:S04]  /*4a00*/  @!P1 SHF.R.U32.HI R8, RZ, R9, R8 ;  /* 0x00000009ff089219 */ /* 0x000fe80000011608 */
[----:B------:R-:W-:Y:S01]  /*4a10*/  @!P1 SEL R8, R11, R8, !P2 ;  /* 0x000000080b089207 */ /* 0x000fe20005000000 */
[----:B------:R-:W1:Y:S01]  /*4a20*/  SYNCS.PHASECHK.TRANS64.TRYWAIT P5, [UR4+0x78], R20 ;  /* 0x00007814ff0075a7 */ /* 0x000e6200080a1104 */
[----:B-----5:R-:W2:Y:S02]  /*4a30*/  @!P1 LDC R0, c[0x0][0xb20] ;  /* 0x0002c800ff009b82 */ /* 0x020ea40000000800 */
[----:B--2---:R-:W-:Y:S04]  /*4a40*/  @!P1 SHF.R.U32.HI R0, RZ, R0, R13 ;  /* 0x00000000ff009219 */ /* 0x004fe8000001160d */
[----:B------:R-:W-:Y:S05]  /*4a50*/  @!P1 SEL R9, R10, R0, !P0 ;  /* 0x000000000a099207 */ /* 0x000fea0004000000 */
[----:B------:R-:W-:Y:S02]  /*4a60*/  @!P1 IMAD.IADD R0, R9, 0x1, -R8 ;  /* 0x0000000109009824 */ /* 0x000fe400078e0a08 */
[----:B------:R-:W-:Y:S02]  /*4a70*/  @!P1 IMAD.IADD R8, R8, 0x1, -R9 ;  /* 0x0000000108089824 */ /* 0x000fe400078e0a09 */
[----:B------:R-:W-:Y:S02]  /*4a80*/  @!P1 IMAD R11, R0, R2, R11 ;  /* 0x00000002000b9224 */ /* 0x000fe400078e020b */
[----:B------:R-:W-:Y:S01]  /*4a90*/  @!P1 IMAD R10, R8, R12, R10 ;  /* 0x0000000c080a9224 */ /* 0x000fe200078e020a */
[----:B-1--4-:R-:W-:Y:S06]  /*4aa0*/  @!P5 BRA `(.L_x_84) ;  /* 0x0000004c0088d947 */ /* 0x012fec0003800000 */
.L_x_174:
[----:B------:R-:W-:Y:S01]  /*4ab0*/  @!P4 IADD3 R2, P0, PT, R34, 0x580, RZ ;  /* 0x000005802202c810 */ /* 0x000fe20007f1e0ff */
[----:B------:R-:W-:Y:S01]  /*4ac0*/  VOTEU.ALL UP0, P4 ;  /* 0x0000000000ff7886 */ /* 0x000fe20002000000 */
[----:B------:R-:W-:Y:S01]  /*4ad0*/  UMOV UR18, 0x0 ;  /* 0x0000000000127882 */ /* 0x000fe20000000000 */
[----:B------:R-:W-:Y:S01]  /*4ae0*/  UMOV UR19, 0x10000000 ;  /* 0x1000000000137882 */ /* 0x000fe20000000000 */
[----:B------:R-:W-:Y:S01]  /*4af0*/  @!P4 R2UR UR8, R2 ;  /* 0x000000000208c2ca */ /* 0x000fe200000e0000 */
[----:B-1----:R-:W-:Y:S01]  /*4b00*/  @!P4 IMAD.X R0, RZ, RZ, R35, P0 ;  /* 0x000000ffff00c224 */ /* 0x002fe200000e0623 */
[----:B------:R-:W-:Y:S01]  /*4b10*/  @!UP0 UIADD3 UR10, UPT, UPT, UR34, 0x60, URZ ;  /* 0x00000060220a8890 */ /* 0x000fe2000fffe0ff */
[----:B------:R-:W-:Y:S01]  /*4b20*/  ISETP.NE.AND P0, PT, R32, 0x2, PT ;  /* 0x000000022000780c */ /* 0x000fe20003f05270 */
[----:B------:R-:W-:Y:S01]  /*4b30*/  @!UP0 UIADD3 UR9, UPT, UPT, UR4, 0x58, URZ ;  /* 0x0000005804098890 */ /* 0x000fe2000fffe0ff */
[----:B------:R-:W-:Y:S01]  /*4b40*/  LOP3.LUT R33, R33, 0x1, RZ, 0x3c, !PT ;  /* 0x0000000121217812 */ /* 0x000fe200078e3cff */
[----:B------:R-:W-:Y:S01]  /*4b50*/  UMOV UR11, UR35 ;  /* 0x00000023000b7c82 */ /* 0x000fe20008000000 */
[----:B------:R-:W-:Y:S01]  /*4b60*/  @!P4 R2UR UR6, R0 ;  /* 0x000000000006c2ca */ /* 0x000fe200000e0000 */
[----:B------:R-:W-:Y:S01]  /*4b70*/  UMOV UR12, UR36 ;  /* 0x00000024000c7c82 */ /* 0x000fe20008000000 */
[----:B------:R-:W-:Y:S01]  /*4b80*/  @P3 R2UR UR36, R30 ;  /* 0x000000001e2432ca */ /* 0x000fe200000e0000 */
[----:B------:R-:W-:Y:S01]  /*4b90*/  IMAD.IADD R20, R10, 0x1, R86 ;  /* 0x000000010a147824 */ /* 0x000fe200078e0256 */
[----:B------:R-:W-:Y:S01]  /*4ba0*/  SEL R0, RZ, 0x1, P0 ;  /* 0x00000001ff007807 */ /* 0x000fe20000000000 */
[----:B------:R-:W-:Y:S01]  /*4bb0*/  IMAD.IADD R21, R11, 0x1, R87 ;  /* 0x000000010b157824 */ /* 0x000fe200078e0257 */
[----:B------:R-:W-:Y:S01]  /*4bc0*/  SEL R32, R32, RZ, P0 ;  /* 0x000000ff20207207 */ /* 0x000fe20000000000 */
[----:B------:R-:W-:Y:S01]  /*4bd0*/  IMAD.U32 R8, RZ, RZ, UR8 ;  /* 0x00000008ff087e24 */ /* 0x000fe2000f8e00ff */
[----:B------:R-:W-:Y:S01]  /*4be0*/  @!UP0 UIADD3 UR8, UPT, UPT, UR4, 0x6200, URZ ;  /* 0x0000620004088890 */ /* 0x000fe2000fffe0ff */
[----:B------:R-:W-:Y:S01]  /*4bf0*/  LOP3.LUT R31, R31, R0, RZ, 0x3c, !PT ;  /* 0x000000001f1f7212 */ /* 0x000fe200078e3cff */
[----:B------:R-:W-:Y:S02]  /*4c00*/  VOTEU.ALL UP0, P4 ;  /* 0x0000000000ff7886 */ /* 0x000fe40002000000 */
[----:B------:R-:W-:Y:S01]  /*4c10*/  @!P4 R2UR UR14, R8 ;  /* 0x00000000080ec2ca */ /* 0x000fe200000e0000 */
[----:B------:R-:W-:Y:S05]  /*4c20*/  IMAD.U32 R9, RZ, RZ, UR6 ;  /* 0x00000006ff097e24 */ /* 0x000fea000f8e00ff */
[----:B------:R-:W-:Y:S11]  /*4c30*/  @!P4 R2UR UR15, R9 ;  /* 0x00000000090fc2ca */ /* 0x000ff600000e0000 */
[----:B------:R-:W-:Y:S02]  /*4c40*/  @!UPT UIADD3 URZ, UPT, UPT, URZ, URZ, URZ ;  /* 0x000000fffffff290 */ /* 0x000fe4000fffe0ff */
[----:B------:R2:W-:Y:S01]  /*4c50*/  @!UP0 UTMALDG.3D [UR8], [UR14], desc[UR18] ;  /* 0x000012080e0085b4 */ /* 0x0005e20008011000 */
[----:B------:R2:W-:Y:S01]  /*4c60*/  @!P4 SYNCS.ARRIVE.TRANS64.RED.A0TR RZ, [UR4+0x58], R29 ;  /* 0x0000581dffffc9a7 */ /* 0x0005e20008300404 */
[----:B------:R-:W-:Y:S01]  /*4c70*/  UPLOP3.LUT UP0, UPT, UPT, UPT, UPT, 0x80, 0x8 ;  /* 0x000000000008789c */ /* 0x000fe20003f0f070 */
[----:B------:R-:W-:Y:S01]  /*4c80*/  SYNCS.ARRIVE.TRANS64.RED.A1T0 RZ, [UR5], RZ ;  /* 0x000000ffffff79a7 */ /* 0x000fe20008100405 */
[----:B------:R-:W-:Y:S09]  /*4c90*/  @P3 BRA `(.L_x_85) ;  /* 0xfffffff0009c3947 */ /* 0x000ff2000383ffff */
[----:B------:R-:W-:-:S04]  /*4ca0*/  SHF.L.U32 R2, R33, 0x1f, RZ ;  /* 0x0000001f21027819 */ /* 0x000fc800000006ff */
[----:B------:R-:W1:Y:S02]  /*4cb0*/  SYNCS.PHASECHK.TRANS64.TRYWAIT P0, [UR4+0x60], R2 ;  /* 0x00006002ff0075a7 */ /* 0x000e640008001104 */
[----:B-1----:R-:W-:Y:S05]  /*4cc0*/  @!P0 BRA `(.L_x_86) ;  /* 0x0000004c00188947 */ /* 0x002fea0003800000 */
.L_x_176:
[----:B------:R-:W3:Y:S02]  /*4cd0*/  SYNCS.PHASECHK.TRANS64.TRYWAIT P0, [UR4+0x68], R2 ;  /* 0x00006802ff0075a7 */ /* 0x000ee40008001104 */
[----:B---3--:R-:W-:Y:S05]  /*4ce0*/  @!P0 BRA `(.L_x_87) ;  /* 0x0000004c00288947 */ /* 0x008fea0003800000 */
.L_x_178:
[----:B------:R-:W3:Y:S02]  /*4cf0*/  SYNCS.PHASECHK.TRANS64.TRYWAIT P0, [UR4+0x70], R2 ;  /* 0x00007002ff0075a7 */ /* 0x000ee40008001104 */
[----:B---3--:R-:W-:Y:S05]  /*4d00*/  @!P0 BRA `(.L_x_88) ;  /* 0x0000004c00388947 */ /* 0x008fea0003800000 */
.L_x_180:
[----:B-1----:R-:W-:-:S07]  /*4d10*/  MOV R0, UR4 ;  /* 0x0000000400007c02 */ /* 0x002fce0008000f00 */
.L_x_89:
[----:B-1----:R-:W-:-:S04]  /*4d20*/  SHF.L.U32 R2, R33, 0x1f, RZ ;  /* 0x0000001f21027819 */ /* 0x002fc800000006ff */
[----:B------:R1:W3:Y:S03]  /*4d30*/  SYNCS.PHASECHK.TRANS64.TRYWAIT P0, [R0+URZ+0x78], R2 ;  /* 0x00007802000075a7 */ /* 0x0002e600080011ff */
[----:B---3--:R-:W-:Y:S05]  /*4d40*/  @!P0 NANOSLEEP.SYNCS 0x989680 ;  /* 0x009896800000895d */ /* 0x008fea0003900000 */
[----:B------:R-:W3:Y:S02]  /*4d50*/  @!P0 SYNCS.PHASECHK.TRANS64 P0, [R0+URZ+0x78], R2 ;  /* 0x00007802000085a7 */ /* 0x000ee400080010ff */
[----:B--23--:R-:W-:Y:S05]  /*4d60*/  @P0 EXIT ;  /* 0x000000000000094d */ /* 0x00cfea0003800000 */
[----:B------:R-:W-:Y:S05]  /*4d70*/  BRA `(.L_x_89) ;  /* 0xfffffffc00e87947 */ /* 0x000fea000383ffff */
.L_x_74:
[----:B------:R-:W-:-:S06]  /*4d80*/  UISETP.GE.AND UP0, UPT, UR5, 0x4, UPT ;  /* 0x000000040500788c */ /* 0x000fcc000bf06270 */
[----:B------:R-:W-:-:S13]  /*4d90*/  PLOP3.LUT P0, PT, PT, PT, UP0, 0x80, 0x8 ;  /* 0x000000000008781c */ /* 0x000fda0003f0f008 */
[----:B------:R-:W-:Y:S05]  /*4da0*/  @!P0 EXIT ;  /* 0x000000000000894d */ /* 0x000fea0003800000 */
[----:B------:R-:W-:Y:S01]  /*4db0*/  BAR.SYNC.DEFER_BLOCKING 0x6, 0xa0 ;  /* 0x0182800000007b1d */ /* 0x000fe20000010000 */
[C---:B------:R-:W-:Y:S01]  /*4dc0*/  IMAD.SHL.U32 R2, R101.reuse, 0x20, RZ ;  /* 0x0000002065027824 */ /* 0x040fe200078e00ff */
[C---:B------:R-:W-:Y:S01]  /*4dd0*/  SHF.L.U32 R46, R101.reuse, 0x10, RZ ;  /* 0x00000010652e7819 */ /* 0x040fe200000006ff */
[C---:B------:R-:W-:Y:S01]  /*4de0*/  IMAD.SHL.U32 R100, R101.reuse, 0x4, RZ ;  /* 0x0000000465647824 */ /* 0x040fe200078e00ff */
[C---:B------:R-:W-:Y:S01]  /*4df0*/  LOP3.LUT R102, R101.reuse, 0x60, RZ, 0xc0, !PT ;  /* 0x0000006065667812 */ /* 0x040fe200078ec0ff */
[----:B------:R-:W-:Y:S01]  /*4e00*/  HFMA2 R97, -RZ, RZ, 0, 5.9604644775390625e-08 ;  /* 0x00000001ff617431 */ /* 0x000fe200000001ff */
[----:B------:R-:W-:Y:S02]  /*4e10*/  UMOV UR48, 0x400 ;  /* 0x0000040000307882 */ /* 0x000fe40000000000 */
[----:B------:R-:W1:Y:S01]  /*4e20*/  LDC R91, c[0x0][0x370] ;  /* 0x0000dc00ff5b7b82 */ /* 0x000e620000000800 */
[----:B------:R-:W-:Y:S01]  /*4e30*/  ULEA UR48, UR37, UR48, 0x18 ;  /* 0x0000003025307291 */ /* 0x000fe2000f8ec0ff */
[----:B------:R-:W-:Y:S01]  /*4e40*/  LOP3.LUT R3, R2, 0xc0, RZ, 0xc0, !PT ;  /* 0x000000c002037812 */ /* 0x000fe200078ec0ff */
[----:B------:R-:W-:Y:S01]  /*4e50*/  HFMA2 R95, -RZ, RZ, 0, 0 ;  /* 0x00000000ff5f7431 */ /* 0x000fe200000001ff */
[----:B------:R-:W-:Y:S01]  /*4e60*/  LOP3.LUT R99, R101, 0x2, RZ, 0xc0, !PT ;  /* 0x0000000265637812 */ /* 0x000fe200078ec0ff */
[----:B------:R-:W-:Y:S01]  /*4e70*/  UIADD3 UR4, UPT, UPT, UR48, 0x200, URZ ;  /* 0x0000020030047890 */ /* 0x000fe2000fffe0ff */
[----:B------:R-:W-:Y:S01]  /*4e80*/  LOP3.LUT R100, R3, 0x18, R100, 0xf8, !PT ;  /* 0x0000001803647812 */ /* 0x000fe200078ef864 */
[----:B------:R-:W-:Y:S01]  /*4e90*/  IMAD.MOV.U32 R45, RZ, RZ, RZ ;  /* 0x000000ffff2d7224 */ /* 0x000fe200078e00ff */
[----:B------:R-:W2:Y:S01]  /*4ea0*/  LDC R42, c[0x0][0xb0c] ;  /* 0x0002c300ff2a7b82 */ /* 0x000ea20000000800 */
[----:B------:R-:W-:Y:S01]  /*4eb0*/  LOP3.LUT R46, R46, 0x600000, RZ, 0xc0, !PT ;  /* 0x006000002e2e7812 */ /* 0x000fe200078ec0ff */
[----:B------:R-:W-:Y:S01]  /*4ec0*/  IMAD.MOV.U32 R105, RZ, RZ, RZ ;  /* 0x000000ffff697224 */ /* 0x000fe200078e00ff */
[----:B------:R-:W-:Y:S01]  /*4ed0*/  LOP3.LUT R100, R100, 0xf20, R2, 0xf8, !PT ;  /* 0x00000f2064647812 */ /* 0x000fe200078ef802 */
[----:B------:R-:W-:Y:S01]  /*4ee0*/  IMAD.U32 R93, RZ, RZ, UR4 ;  /* 0x00000004ff5d7e24 */ /* 0x000fe2000f8e00ff */
[----:B------:R-:W-:Y:S01]  /*4ef0*/  LOP3.LUT R101, R101, 0x4, RZ, 0xc0, !PT ;  /* 0x0000000465657812 */ /* 0x000fe200078ec0ff */
[----:B------:R-:W3:Y:S01]  /*4f00*/  LDCU.64 UR52, c[0x0][0x348] ;  /* 0x00006900ff3477ac */ /* 0x000ee20008000a00 */
[----:B------:R-:W-:Y:S01]  /*4f10*/  MOV R96, RZ ;  /* 0x000000ff00607202 */ /* 0x000fe20000000f00 */
[----:B------:R-:W4:Y:S01]  /*4f20*/  LDC R89, c[0x0][0xb20] ;  /* 0x0002c800ff597b82 */ /* 0x000f220000000800 */
[----:B------:R-:W3:Y:S01]  /*4f30*/  LDS R0, [UR48+0x140] ;  /* 0x00014030ff007984 */ /* 0x000ee20008000800 */
[----:B------:R-:W-:Y:S01]  /*4f40*/  IMAD R100, R100, 0x2, R93 ;  /* 0x0000000264647824 */ /* 0x000fe200078e025d */
[----:B------:R-:W1:Y:S03]  /*4f50*/  LDCU.64 UR38, c[0x0][0x888] ;  /* 0x00011100ff2677ac */ /* 0x000e660008000a00 */
[--C-:B------:R-:W-:Y:S01]  /*4f60*/  IMAD R99, R99, -0x10, R100.reuse ;  /* 0xfffffff063637824 */ /* 0x100fe200078e0264 */
[----:B------:R-:W1:Y:S01]  /*4f70*/  LDCU.64 UR44, c[0x0][0x890] ;  /* 0x00011200ff2c77ac */ /* 0x000e620008000a00 */
[----:B------:R-:W1:Y:S01]  /*4f80*/  LDC R41, c[0x0][0xb30] ;  /* 0x0002cc00ff297b82 */ /* 0x000e620000000800 */
[----:B------:R-:W-:Y:S01]  /*4f90*/  IMAD R98, R101, -0x10, R100 ;  /* 0xfffffff065627824 */ /* 0x000fe200078e0264 */
[----:B------:R-:W-:Y:S01]  /*4fa0*/  UMOV UR49, URZ ;  /* 0x000000ff00317c82 */ /* 0x000fe20008000000 */
[----:B------:R-:W-:-:S05]  /*4fb0*/  UMOV UR51, URZ ;  /* 0x000000ff00337c82 */ /* 0x000fca0008000000 */
[----:B------:R-:W1:Y:S08]  /*4fc0*/  LDC.64 R84, c[0x0][0xb10] ;  /* 0x0002c400ff547b82 */ /* 0x000e700000000a00 */
[----:B------:R-:W1:Y:S08]  /*4fd0*/  LDC.64 R38, c[0x0][0xb18] ;  /* 0x0002c600ff267b82 */ /* 0x000e700000000a00 */
[----:B------:R-:W1:Y:S08]  /*4fe0*/  LDC.64 R36, c[0x0][0xb28] ;  /* 0x0002ca00ff247b82 */ /* 0x000e700000000a00 */
[----:B------:R-:W1:Y:S01]  /*4ff0*/  LDC.64 R82, c[0x0][0x8b0] ;  /* 0x00022c00ff527b82 */ /* 0x000e620000000a00 */
[----:B---3--:R-:W-:-:S07]  /*5000*/  IMAD.IADD R46, R0, 0x1, R46 ;  /* 0x00000001002e7824 */ /* 0x008fce00078e022e */
[----:B------:R-:W3:Y:S08]  /*5010*/  LDC.64 R80, c[0x0][0x8a8] ;  /* 0x00022a00ff507b82 */ /* 0x000ef00000000a00 */
[----:B--2-4-:R-:W1:Y:S02]  /*5020*/  LDC R90, c[0x0][0x374] ;  /* 0x0000dd00ff5a7b82 */ /* 0x014e640000000800 */
.L_x_133:
[----:B------:R-:W-:Y:S02]  /*5030*/  LEA R0, R105, UR48, 0x3 ;  /* 0x0000003069007c11 */ /* 0x000fe4000f8e18ff */
[----:B------:R-:W-:Y:S02]  /*5040*/  SHF.L.U32 R2, R95, 0x1f, RZ ;  /* 0x0000001f5f027819 */ /* 0x000fe400000006ff */
[----:B-1----:R-:W-:Y:S02]  /*5050*/  LEA R16, R105, UR48, 0x4 ;  /* 0x0000003069107c11 */ /* 0x002fe4000f8e20ff */
[----:B------:R-:W2:Y:S02]  /*5060*/  SYNCS.PHASECHK.TRANS64.TRYWAIT P0, [R0+URZ+0x90], R2 ;  /* 0x00009002000075a7 */ /* 0x000ea400080011ff */
[----:B--23--:R-:W-:Y:S05]  /*5070*/  @!P0 BRA `(.L_x_90) ;  /* 0x0000004800748947 */ /* 0x00cfea0003800000 */
.L_x_181:
[----:B------:R-:W4:Y:S01]  /*5080*/  LDC.64 R10, c[0x0][0xb10] ;  /* 0x0002c400ff0a7b82 */ /* 0x000f220000000a00 */
[----:B------:R-:W3:Y:S01]  /*5090*/  LDS.128 R16, [R16+0x120] ;  /* 0x0001200010107984 */ /* 0x000ee20000000c00 */
[----:B-1----:R-:W-:Y:S01]  /*50a0*/  ISETP.NE.AND P1, PT, R41, 0x1, PT ;  /* 0x000000012900780c */ /* 0x002fe20003f25270 */
[----:B--2---:R-:W-:Y:S01]  /*50b0*/  VIADD R0, R0, 0xa0 ;  /* 0x000000a000007836 */ /* 0x004fe20000000000 */
[----:B------:R-:W-:Y:S04]  /*50c0*/  ISETP.GE.AND P0, PT, R40, 0x1, PT ;  /* 0x000000012800780c */ /* 0x000fe80003f06270 */
[----:B------:R-:W1:Y:S01]  /*50d0*/  LDC.64 R8, c[0x0][0xb18] ;  /* 0x0002c600ff087b82 */ /* 0x000e620000000a00 */
[----:B------:R-:W-:Y:S01]  /*50e0*/  PRMT R0, RZ, 0x654, R0 ;  /* 0x00000654ff007816 */ /* 0x000fe20000000000 */
[----:B------:R-:W-:Y:S01]  /*50f0*/  @!PT LDS RZ, [RZ] ;  /* 0x00000000fffff984 */ /* 0x000fe20000000800 */
[----:B------:R-:W-:Y:S01]  /*5100*/  @!PT LDS RZ, [RZ] ;  /* 0x00000000fffff984 */ /* 0x000fe20000000800 */
[----:B------:R-:W-:Y:S01]  /*5110*/  @!PT LDS RZ, [RZ] ;  /* 0x00000000fffff984 */ /* 0x000fe20000000800 */
[----:B------:R-:W-:Y:S01]  /*5120*/  @!PT LDS RZ, [RZ] ;  /* 0x00000000fffff984 */ /* 0x000fe20000000800 */
[----:B------:R2:W-:Y:S06]  /*5130*/  MEMBAR.ALL.CTA ;  /* 0x0000000000007992 */ /* 0x0005ec0000008000 */
[----:B--2---:R-:W2:Y:S01]  /*5140*/  FENCE.VIEW.ASYNC.S ;  /* 0x00000000000073c6 */ /* 0x004ea20000000000 */
[----:B------:R-:W1:Y:S08]  /*5150*/  @!P1 LDC R12, c[0x0][0xb20] ;  /* 0x0002c800ff0c9b82 */ /* 0x000e700000000800 */
[----:B------:R-:W1:Y:S01]  /*5160*/  @!P1 LDC R7, c[0x0][0xb0c] ;  /* 0x0002c300ff079b82 */ /* 0x000e620000000800 */
[----:B--2---:R2:W-:Y:S01]  /*5170*/  SYNCS.ARRIVE.TRANS64.RED.A1T0 RZ, [R0+URZ], RZ ;  /* 0x000000ff00ff79a7 */ /* 0x0045e200081004ff */
[----:B---3--:R-:W-:Y:S04]  /*5180*/  LOP3.LUT P4, RZ, R18, 0x1, RZ, 0xc0, !PT ;  /* 0x0000000112ff7812 */ /* 0x008fe8000788c0ff */
[----:B------:R-:W-:Y:S09]  /*5190*/  P2R R103, PR, RZ, 0x10 ;  /* 0x00000010ff677803 */ /* 0x000ff20000000000 */
[----:B------:R-:W-:Y:S02]  /*51a0*/  @P4 MOV R44, R16 ;  /* 0x00000010002c4202 */ /* 0x000fe40000000f00 */
[----:B------:R-:W-:Y:S01]  /*51b0*/  @P4 LOP3.LUT R43, R17, 0xffff, RZ, 0xc0, !PT ;  /* 0x0000ffff112b4812 */ /* 0x000fe200078ec0ff */
[----:B--2-4-:R-:W-:Y:S06]  /*51c0*/  @!P0 BRA `(.L_x_91) ;  /* 0x0000000000a48947 */ /* 0x014fec0003800000 */
[----:B------:R-:W-:Y:S01]  /*51d0*/  IMAD.HI.U32 R0, R90, R39, RZ ;  /* 0x000000275a007227 */ /* 0x000fe200078e00ff */
[----:B------:R-:W-:Y:S02]  /*51e0*/  ISETP.NE.AND P0, PT, R38, 0x1, PT ;  /* 0x000000012600780c */ /* 0x000fe40003f05270 */
[----:B------:R-:W-:Y:S01]  /*51f0*/  ISETP.NE.AND P2, PT, R40, 0x1, PT ;  /* 0x000000012800780c */ /* 0x000fe20003f45270 */
[----:B------:R-:W-:Y:S01]  /*5200*/  IMAD.HI.U32 R4, R91, R84, RZ ;  /* 0x000000545b047227 */ /* 0x000fe200078e00ff */
[----:B------:R-:W-:Y:S02]  /*5210*/  SHF.R.U32.HI R0, RZ, R89, R0 ;  /* 0x00000059ff007219 */ /* 0x000fe40000011600 */
[----:B------:R-:W-:Y:S01]  /*5220*/  ISETP.NE.AND P3, PT, R42, 0x1, PT ;  /* 0x000000012a00780c */ /* 0x000fe20003f65270 */
[----:B------:R-:W-:Y:S01]  /*5230*/  IMAD.HI.U32 R6, R43, R39, RZ ;  /* 0x000000272b067227 */ /* 0x000fe200078e00ff */
[-C--:B------:R-:W-:Y:S02]  /*5240*/  SHF.R.U32.HI R4, RZ, R85.reuse, R4 ;  /* 0x00000055ff047219 */ /* 0x080fe40000011604 */
[----:B------:R-:W-:Y:S01]  /*5250*/  SEL R0, R90, R0, !P0 ;  /* 0x000000005a007207 */ /* 0x000fe20004000000 */
[----:B------:R-:W-:Y:S01]  /*5260*/  IMAD.HI.U32 R5, R44, R84, RZ ;  /* 0x000000542c057227 */ /* 0x000fe200078e00ff */
[----:B------:R-:W-:Y:S03]  /*5270*/  SEL R4, R91, R4, !P3 ;  /* 0x000000045b047207 */ /* 0x000fe60005800000 */
[-C--:B------:R-:W-:Y:S01]  /*5280*/  IMAD.HI.U32 R3, R0, R36.reuse, RZ ;  /* 0x0000002400037227 */ /* 0x080fe200078e00ff */
[----:B------:R-:W-:Y:S03]  /*5290*/  SHF.R.U32.HI R5, RZ, R85, R5 ;  /* 0x00000055ff057219 */ /* 0x000fe60000011605 */
[----:B------:R-:W-:Y:S01]  /*52a0*/  IMAD.HI.U32 R2, R4, R36, RZ ;  /* 0x0000002404027227 */ /* 0x000fe200078e00ff */
[----:B------:R-:W-:Y:S02]  /*52b0*/  @P2 SHF.R.U32.HI R0, RZ, R37, R3 ;  /* 0x00000025ff002219 */ /* 0x000fe40000011603 */
[----:B------:R-:W-:Y:S02]  /*52c0*/  SHF.R.U32.HI R3, RZ, R89, R6 ;  /* 0x00000059ff037219 */ /* 0x000fe40000011606 */
[----:B------:R-:W-:Y:S01]  /*52d0*/  @P2 SHF.R.U32.HI R4, RZ, R37, R2 ;  /* 0x00000025ff042219 */ /* 0x000fe20000011602 */
[----:B------:R-:W-:Y:S01]  /*52e0*/  IMAD R0, R40, R0, RZ ;  /* 0x0000000028007224 */ /* 0x000fe200078e02ff */
[----:B------:R-:W-:Y:S02]  /*52f0*/  SEL R3, R43, R3, !P0 ;  /* 0x000000032b037207 */ /* 0x000fe40004000000 */
[----:B------:R-:W-:Y:S01]  /*5300*/  SEL R2, R44, R5, !P3 ;  /* 0x000000052c027207 */ /* 0x000fe20005800000 */
[----:B------:R-:W-:Y:S01]  /*5310*/  IMAD R5, R40, R4, RZ ;  /* 0x0000000428057224 */ /* 0x000fe200078e02ff */
[C---:B------:R-:W-:Y:S01]  /*5320*/  ISETP.GE.AND P0, PT, R3.reuse, R0, PT ;  /* 0x000000000300720c */ /* 0x040fe20003f06270 */
[C---:B------:R-:W-:Y:S03]  /*5330*/  IMAD.HI.U32 R0, R3.reuse, R36, RZ ;  /* 0x0000002403007227 */ /* 0x040fe600078e00ff */
[C---:B------:R-:W-:Y:S02]  /*5340*/  ISETP.GE.OR P0, PT, R2.reuse, R5, P0 ;  /* 0x000000050200720c */ /* 0x040fe40000706670 */
[----:B------:R-:W-:Y:S04]  /*5350*/  SHF.R.U32.HI R0, RZ, R37, R0 ;  /* 0x00000025ff007219 */ /* 0x000fe80000011600 */
[C---:B------:R-:W-:Y:S05]  /*5360*/  SEL R6, R3.reuse, R0, !P2 ;  /* 0x0000000003067207 */ /* 0x040fea0005000000 */
        /* <DEDUP_REMOVED lines=14> */
[----:B------:R-:W-:Y:S07]  /*5450*/  IMAD R43, R3, R38, R43 ;  /* 0x00000026032b7224 */ /* 0x000fee00078e022b */
.L_x_91:
[----:B-1----:R-:W-:Y:S01]  /*5460*/  @!P1 ISETP.NE.AND P0, PT, R8, 0x1, PT ;  /* 0x000000010800980c */ /* 0x002fe20003f05270 */
[----:B------:R-:W-:Y:S01]  /*5470*/  @!P1 IMAD.HI.U32 R2, R43, R9, RZ ;  /* 0x000000092b029227 */ /* 0x000fe200078e00ff */
[----:B------:R-:W-:Y:S01]  /*5480*/  R2UR UR42, R21 ;  /* 0x00000000152a72ca */ /* 0x000fe200000e0000 */
[----:B------:R-:W-:Y:S01]  /*5490*/  BSSY.RECONVERGENT B6, `(.L_x_92) ;  /* 0x0000031000067945 */ /* 0x000fe20003800200 */
[----:B------:R-:W-:Y:S01]  /*54a0*/  R2UR UR41, R20 ;  /* 0x00000000142972ca */ /* 0x000fe200000e0000 */
[C---:B------:R-:W-:Y:S01]  /*54b0*/  @!P1 IMAD.HI.U32 R0, R44.reuse, R10, RZ ;  /* 0x0000000a2c009227 */ /* 0x040fe200078e00ff */
[----:B------:R-:W-:Y:S02]  /*54c0*/  @!P1 SHF.R.U32.HI R2, RZ, R12, R2 ;  /* 0x0000000cff029219 */ /* 0x000fe40000011602 */
[----:B------:R-:W-:Y:S01]  /*54d0*/  @!P1 ISETP.NE.AND P2, PT, R7, 0x1, PT ;  /* 0x000000010700980c */ /* 0x000fe20003f45270 */
[----:B------:R-:W-:Y:S01]  /*54e0*/  VIADD R105, R105, 0x1 ;  /* 0x0000000169697836 */ /* 0x000fe20000000000 */
[----:B------:R-:W-:Y:S02]  /*54f0*/  @!P1 SEL R2, R43, R2, !P0 ;  /* 0x000000022b029207 */ /* 0x000fe40004000000 */
[----:B------:R-:W-:Y:S02]  /*5500*/  @!P1 SHF.R.U32.HI R0, RZ, R11, R0 ;  /* 0x0000000bff009219 */ /* 0x000fe40000011600 */
[----:B------:R-:W-:Y:S01]  /*5510*/  LOP3.LUT P0, RZ, R93, 0x1b0, RZ, 0xc0, !PT ;  /* 0x000001b05dff7812 */ /* 0x000fe2000780c0ff */
[----:B------:R-:W-:Y:S01]  /*5520*/  USHF.L.U32 UR42, UR42, 0x7, URZ ;  /* 0x000000072a2a7899 */ /* 0x000fe200080006ff */
[----:B------:R-:W-:Y:S01]  /*5530*/  @!P1 SEL R3, R44, R0, !P2 ;  /* 0x000000002c039207 */ /* 0x000fe20005000000 */
[----:B------:R-:W-:Y:S01]  /*5540*/  USHF.L.U32 UR41, UR41, 0x7, URZ ;  /* 0x0000000729297899 */ /* 0x000fe200080006ff */
[----:B------:R-:W-:Y:S03]  /*5550*/  @P4 SHF.R.U32.HI R94, RZ, 0x10, R17 ;  /* 0x00000010ff5e4819 */ /* 0x000fe60000011611 */
[----:B------:R-:W-:Y:S02]  /*5560*/  @!P1 IMAD.IADD R0, R2, 0x1, -R3 ;  /* 0x0000000102009824 */ /* 0x000fe400078e0a03 */
[----:B------:R-:W-:Y:S02]  /*5570*/  @!P1 IMAD.IADD R2, R3, 0x1, -R2 ;  /* 0x0000000103029824 */ /* 0x000fe400078e0a02 */
[----:B------:R-:W-:Y:S02]  /*5580*/  @!P1 IMAD R44, R0, R7, R44 ;  /* 0x00000007002c9224 */ /* 0x000fe400078e022c */
[----:B------:R-:W-:Y:S01]  /*5590*/  @!P1 IMAD R43, R2, R8, R43 ;  /* 0x00000008022b9224 */ /* 0x000fe200078e022b */
[----:B------:R-:W-:Y:S06]  /*55a0*/  @!P0 BRA `(.L_x_93) ;  /* 0x00000000007c8947 */ /* 0x000fec0003800000 */
[----:B------:R-:W1:Y:S01]  /*55b0*/  LDCU.64 UR8, c[0x4][0x80] ;  /* 0x01001000ff0877ac */ /* 0x000e620008000a00 */
[----:B------:R-:W-:Y:S01]  /*55c0*/  MOV R2, 0x0 ;  /* 0x0000000000027802 */ /* 0x000fe20000000f00 */
[----:B------:R-:W-:Y:S02]  /*55d0*/  HFMA2 R12, -RZ, RZ, 0, 5.9604644775390625e-08 ;  /* 0x00000001ff0c7431 */ /* 0x000fe400000001ff */
[----:B------:R-:W-:Y:S01]  /*55e0*/  IMAD.MOV.U32 R8, RZ, RZ, 0x70 ;  /* 0x00000070ff087424 */ /* 0x000fe200078e00ff */
[----:B------:R2:W3:Y:S01]  /*55f0*/  LDC.64 R14, c[0x4][R2] ;  /* 0x01000000020e7b82 */ /* 0x0004e20000000a00 */
[----:B------:R-:W4:Y:S01]  /*5600*/  LDCU.64 UR6, c[0x4][0x88] ;  /* 0x01001100ff0677ac */ /* 0x000f220008000a00 */
[----:B------:R-:W-:Y:S01]  /*5610*/  IMAD.MOV.U32 R13, RZ, RZ, RZ ;  /* 0x000000ffff0d7224 */ /* 0x000fe200078e00ff */
[----:B------:R-:W2:Y:S01]  /*5620*/  LDCU.64 UR4, c[0x4][0x8] ;  /* 0x01000100ff0477ac */ /* 0x000ea20008000a00 */
[----:B-1----:R-:W-:Y:S01]  /*5630*/  MOV R5, UR9 ;  /* 0x0000000900057c02 */ /* 0x002fe20008000f00 */
[----:B------:R-:W-:Y:S01]  /*5640*/  IMAD.U32 R4, RZ, RZ, UR8 ;  /* 0x00000008ff047e24 */ /* 0x000fe2000f8e00ff */
[----:B----4-:R-:W-:Y:S01]  /*5650*/  MOV R7, UR7 ;  /* 0x0000000700077c02 */ /* 0x010fe20008000f00 */
[----:B------:R-:W-:Y:S01]  /*5660*/  IMAD.U32 R6, RZ, RZ, UR6 ;  /* 0x00000006ff067e24 */ /* 0x000fe2000f8e00ff */
[----:B--2---:R-:W-:Y:S01]  /*5670*/  MOV R11, UR5 ;  /* 0x00000005000b7c02 */ /* 0x004fe20008000f00 */
[----:B------:R-:W-:Y:S02]  /*5680*/  IMAD.U32 R10, RZ, RZ, UR4 ;  /* 0x00000004ff0a7e24 */ /* 0x000fe4000f8e00ff */
[----:B------:R-:W-:Y:S07]  /*5690*/  LEPC R20, `(.L_x_94) ;  /* 0x000000001014794e */ /* 0x000fee0000000000 */
[----:B---3-5:R-:W-:Y:S05]  /*56a0*/  CALL.ABS.NOINC R14 ;  /* 0x000000000e007343 */ /* 0x028fea0003c00000 */
.L_x_94:
[----:B------:R-:W1:Y:S01]  /*56b0*/  LDCU.64 UR8, c[0x4][0x80] ;  /* 0x01001000ff0877ac */ /* 0x000e620008000a00 */
[----:B------:R-:W2:Y:S01]  /*56c0*/  LDC.64 R2, c[0x4][R2] ;  /* 0x0100000002027b82 */ /* 0x000ea20000000a00 */
[----:B------:R-:W-:Y:S02]  /*56d0*/  HFMA2 R12, -RZ, RZ, 0, 5.9604644775390625e-08 ;  /* 0x00000001ff0c7431 */ /* 0x000fe400000001ff */
[----:B------:R-:W-:Y:S02]  /*56e0*/  IMAD.MOV.U32 R8, RZ, RZ, 0x70 ;  /* 0x00000070ff087424 */ /* 0x000fe400078e00ff */
[----:B------:R-:W-:Y:S01]  /*56f0*/  IMAD.MOV.U32 R13, RZ, RZ, RZ ;  /* 0x000000ffff0d7224 */ /* 0x000fe200078e00ff */
[----:B------:R-:W3:Y:S01]  /*5700*/  LDCU.64 UR6, c[0x4][0x88] ;  /* 0x01001100ff0677ac */ /* 0x000ee20008000a00 */
[----:B------:R-:W4:Y:S01]  /*5710*/  LDCU.64 UR4, c[0x4][0x8] ;  /* 0x01000100ff0477ac */ /* 0x000f220008000a00 */
[----:B-1----:R-:W-:Y:S02]  /*5720*/  MOV R4, UR8 ;  /* 0x0000000800047c02 */ /* 0x002fe40008000f00 */
[----:B------:R-:W-:Y:S02]  /*5730*/  MOV R5, UR9 ;  /* 0x0000000900057c02 */ /* 0x000fe40008000f00 */
[----:B---3--:R-:W-:Y:S01]  /*5740*/  MOV R7, UR7 ;  /* 0x0000000700077c02 */ /* 0x008fe20008000f00 */
[----:B------:R-:W-:Y:S01]  /*5750*/  IMAD.U32 R6, RZ, RZ, UR6 ;  /* 0x00000006ff067e24 */ /* 0x000fe2000f8e00ff */
[----:B----4-:R-:W-:Y:S01]  /*5760*/  MOV R11, UR5 ;  /* 0x00000005000b7c02 */ /* 0x010fe20008000f00 */
[----:B------:R-:W-:Y:S02]  /*5770*/  IMAD.U32 R10, RZ, RZ, UR4 ;  /* 0x00000004ff0a7e24 */ /* 0x000fe4000f8e00ff */
[----:B------:R-:W-:Y:S07]  /*5780*/  LEPC R20, `(.L_x_93) ;  /* 0x000000001014794e */ /* 0x000fee0000000000 */
[----:B--2---:R-:W-:Y:S05]  /*5790*/  CALL.ABS.NOINC R2 ;  /* 0x0000000002007343 */ /* 0x004fea0003c00000 */
.L_x_93:
[----:B------:R-:W-:Y:S05]  /*57a0*/  BSYNC.RECONVERGENT B6 ;  /* 0x0000000000067941 */ /* 0x000fea0003800200 */
.L_x_92:
[----:B------:R-:W-:Y:S01]  /*57b0*/  ISETP.NE.U32.AND P4, PT, R82, RZ, PT ;  /* 0x000000ff5200720c */ /* 0x000fe20003f85070 */
[----:B------:R-:W-:Y:S01]  /*57c0*/  UISETP.NE.AND UP2, UPT, UR50, URZ, UPT ;  /* 0x000000ff3200728c */ /* 0x000fe2000bf45270 */
[----:B------:R-:W-:Y:S01]  /*57d0*/  ISETP.NE.U32.AND P2, PT, RZ, UR38, PT ;  /* 0x00000026ff007c0c */ /* 0x000fe2000bf45070 */
[----:B------:R-:W-:Y:S01]  /*57e0*/  UISETP.NE.U32.AND UP1, UPT, UR44, URZ, UPT ;  /* 0x000000ff2c00728c */ /* 0x000fe2000bf25070 */
[----:B------:R-:W-:Y:S01]  /*57f0*/  ISETP.NE.AND.EX P4, PT, R83, RZ, PT, P4 ;  /* 0x000000ff5300720c */ /* 0x000fe20003f85340 */
[----:B------:R-:W-:Y:S01]  /*5800*/  UPLOP3.LUT UP0, UPT, UPT, UPT, UPT, 0x40, 0x4 ;  /* 0x000000000004789c */ /* 0x000fe20003f0e870 */
[----:B------:R-:W-:Y:S01]  /*5810*/  ISETP.NE.AND.EX P2, PT, RZ, UR39, PT, P2 ;  /* 0x00000027ff007c0c */ /* 0x000fe2000bf45320 */
[----:B------:R-:W-:Y:S01]  /*5820*/  UISETP.NE.AND.EX UP1, UPT, UR45, URZ, UPT, UP1 ;  /* 0x000000ff2d00728c */ /* 0x000fe2000bf25310 */
[----:B------:R-:W-:Y:S04]  /*5830*/  PLOP3.LUT P1, PT, PT, PT, UP2, 0x80, 0x8 ;  /* 0x000000000008781c */ /* 0x000fe80003f2f028 */
[----:B------:R-:W-:Y:S06]  /*5840*/  @UP2 UPLOP3.LUT UP0, UPT, UPT, UPT, UP1, 0x80, 0x8 ;  /* 0x000000000008289c */ /* 0x000fec0003f0f010 */
[----:B------:R-:W-:Y:S01]  /*5850*/  PLOP3.LUT P0, PT, PT, PT, UP0, 0x80, 0x8 ;  /* 0x000000000008781c */ /* 0x000fe20003f0f008 */
[----:B------:R-:W-:Y:S01]  /*5860*/  @!UPT UIADD3 URZ, UPT, UPT, URZ, URZ, URZ ;  /* 0x000000fffffff290 */ /* 0x000fe2000fffe0ff */
[----:B------:R-:W-:Y:S11]  /*5870*/  BRA.U !UP1, `(.L_x_95) ;  /* 0x0000000109387547 */ /* 0x000ff6000b800000 */
[----:B------:R-:W-:Y:S01]  /*5880*/  UISETP.NE.U32.AND UP0, UPT, UR38, URZ, UPT ;  /* 0x000000ff2600728c */ /* 0x000fe2000bf05070 */
[----:B------:R-:W-:Y:S02]  /*5890*/  HFMA2 R0, -RZ, RZ, 0, 5.9604644775390625e-08 ;  /* 0x00000001ff007431 */ /* 0x000fe400000001ff */
[----:B------:R-:W-:Y:S01]  /*58a0*/  IMAD.MOV.U32 R88, RZ, RZ, 0x1 ;  /* 0x00000001ff587424 */ /* 0x000fe200078e00ff */
[----:B------:R-:W-:Y:S06]  /*58b0*/  UISETP.NE.AND.EX UP0, UPT, UR39, URZ, UPT, UP0 ;  /* 0x000000ff2700728c */ /* 0x000fec000bf05300 */
[----:B------:R-:W-:Y:S05]  /*58c0*/  PLOP3.LUT P3, PT, PT, PT, UP0, 0x80, 0x8 ;  /* 0x000000000008781c */ /* 0x000fea0003f6f008 */
[----:B------:R-:W1:Y:S01]  /*58d0*/  @UP0 LDCU.64 UR6, c[0x0][0x888] ;  /* 0x00011100ff0607ac */ /* 0x000e620008000a00 */
[----:B------:R-:W-:Y:S07]  /*58e0*/  @UP0 UIMAD UR4, UR36, UR44, URZ ;  /* 0x0000002c240402a4 */ /* 0x000fee000f8e02ff */
[----:B------:R-:W-:Y:S01]  /*58f0*/  @!P3 PRMT R88, R0, 0x7610, R88 ;  /* 0x000076100058b816 */ /* 0x000fe20000000058 */
[----:B-1----:R-:W-:Y:S03]  /*5900*/  @UP0 UIMAD.WIDE UR6, UR4, 0x4, UR6 ;  /* 0x00000004040608a5 */ /* 0x002fe6000f8e0206 */
[----:B------:R-:W1:Y:S03]  /*5910*/  @!UP0 LDCU UR4, c[0x0][0x880] ;  /* 0x00011000ff0487ac */ /* 0x000e660008000800 */
[----:B------:R-:W-:Y:S01]  /*5920*/  IMAD.U32 R2, RZ, RZ, UR6 ;  /* 0x00000006ff027e24 */ /* 0x000fe2000f8e00ff */
[----:B------:R-:W-:Y:S05]  /*5930*/  MOV R3, UR7 ;  /* 0x0000000700037c02 */ /* 0x000fea0008000f00 */
[----:B-----5:R2:W5:Y:S02]  /*5940*/  @P3 LDG.E R49, desc[UR46][R2.64] ;  /* 0x0000002e02313981 */ /* 0x020564000c1e1900 */
[----:B-12---:R-:W-:Y:S02]  /*5950*/  @!P3 IMAD.U32 R49, RZ, RZ, UR4 ;  /* 0x00000004ff31be24 */ /* 0x006fe4000f8e00ff */
.L_x_95:
[----:B------:R-:W-:Y:S05]  /*5960*/  @!P4 BRA `(.L_x_96) ;  /* 0x000000000020c947 */ /* 0x000fea0003800000 */
[----:B------:R-:W-:Y:S04]  /*5970*/  ISETP.NE.U32.AND P3, PT, R80, RZ, PT ;  /* 0x000000ff5000720c */ /* 0x000fe80003f65070 */
[----:B------:R-:W-:Y:S11]  /*5980*/  ISETP.NE.AND.EX P3, PT, R81, RZ, PT, P3 ;  /* 0x000000ff5100720c */ /* 0x000ff60003f65330 */
[----:B------:R-:W-:Y:S02]  /*5990*/  @!UPT UIADD3 URZ, UPT, UPT, URZ, URZ, URZ ;  /* 0x000000fffffff290 */ /* 0x000fe4000fffe0ff */
[----:B------:R-:W1:Y:S01]  /*59a0*/  @P3 LDC.64 R2, c[0x0][0x8a8] ;  /* 0x00022a00ff023b82 */ /* 0x000e620000000a00 */
[----:B------:R-:W-:Y:S04]  /*59b0*/  @P3 IMAD R0, R82, UR36, RZ ;  /* 0x0000002452003c24 */ /* 0x000fe8000f8e02ff */
[----:B-1----:R-:W-:Y:S05]  /*59c0*/  @P3 IMAD.WIDE R2, R0, 0x4, R2 ;  /* 0x0000000400023825 */ /* 0x002fea00078e0202 */
[----:B-----5:R1:W5:Y:S02]  /*59d0*/  @P3 LDG.E R47, desc[UR46][R2.64] ;  /* 0x0000002e022f3981 */ /* 0x020364000c1e1900 */
[----:B-1----:R-:W2:Y:S02]  /*59e0*/  @!P3 LDC R47, c[0x0][0x8a0] ;  /* 0x00022800ff2fbb82 */ /* 0x002ea40000000800 */
.L_x_96:
[----:B-----5:R-:W-:Y:S01]  /*59f0*/  FSETP.NEU.AND P3, PT, R49, RZ, PT ;  /* 0x000000ff3100720b */ /* 0x020fe20003f6d000 */
[----:B------:R-:W-:Y:S01]  /*5a00*/  BSSY B1, `(.L_x_97) ;  /* 0x0000039000017945 */ /* 0x000fe20003800000 */
[----:B------:R-:W-:Y:S01]  /*5a10*/  SEL R3, RZ, 0xffffffff, P2 ;  /* 0xffffffffff037807 */ /* 0x000fe20001000000 */
[----:B------:R-:W-:Y:S01]  /*5a20*/  IMAD.MOV.U32 R66, RZ, RZ, 0x1 ;  /* 0x00000001ff427424 */ /* 0x000fe200078e00ff */
[----:B------:R-:W-:Y:S01]  /*5a30*/  @P1 LOP3.LUT P2, RZ, R88, 0xff, RZ, 0xc0, !PT ;  /* 0x000000ff58ff1812 */ /* 0x000fe2000784c0ff */
[----:B------:R-:W-:Y:S01]  /*5a40*/  IMAD R48, R45, 0x80, R46 ;  /* 0x000000802d307824 */ /* 0x000fe200078e022e */
[----:B------:R-:W-:Y:S01]  /*5a50*/  @P1 SEL R0, RZ, 0xffffffff, P3 ;  /* 0xffffffffff001807 */ /* 0x000fe20001800000 */
[----:B------:R-:W-:Y:S01]  /*5a60*/  IMAD R106, R101, -0x10, R99 ;  /* 0xfffffff0656a7824 */ /* 0x000fe200078e0263 */
[----:B------:R-:W-:Y:S01]  /*5a70*/  LOP3.LUT R97, R97, 0x1, RZ, 0x3c, !PT ;  /* 0x0000000161617812 */ /* 0x000fe200078e3cff */
[----:B------:R-:W-:Y:S01]  /*5a80*/  IMAD.MOV.U32 R65, RZ, RZ, RZ ;  /* 0x000000ffff417224 */ /* 0x000fe200078e00ff */
[----:B------:R-:W-:Y:S02]  /*5a90*/  @P0 SEL R0, R3, R0, !P2 ;  /* 0x0000000003000207 */ /* 0x000fe40005000000 */
[----:B------:R-:W-:Y:S02]  /*5aa0*/  CS2R R78, SRZ ;  /* 0x00000000004e7805 */ /* 0x000fe4000001ff00 */
[----:B------:R-:W-:Y:S02]  /*5ab0*/  LEA R64, R45, UR48, 0x3 ;  /* 0x000000302d407c11 */ /* 0x000fe4000f8e18ff */
[----:B------:R-:W-:Y:S02]  /*5ac0*/  CS2R R76, SRZ ;  /* 0x00000000004c7805 */ /* 0x000fe4000001ff00 */
[----:B------:R-:W-:Y:S02]  /*5ad0*/  @P1 LOP3.LUT R0, R0, 0x1, RZ, 0xc0, !PT ;  /* 0x0000000100001812 */ /* 0x000fe400078ec0ff */
[----:B------:R-:W-:Y:S02]  /*5ae0*/  CS2R R70, SRZ ;  /* 0x0000000000467805 */ /* 0x000fe4000001ff00 */
[----:B------:R-:W-:Y:S02]  /*5af0*/  PLOP3.LUT P2, PT, PT, PT, UP1, 0x80, 0x8 ;  /* 0x000000000008781c */ /* 0x000fe40003f4f018 */
[----:B------:R-:W-:Y:S02]  /*5b00*/  CS2R R68, SRZ ;  /* 0x0000000000447805 */ /* 0x000fe4000001ff00 */
[----:B------:R-:W-:Y:S02]  /*5b10*/  ISETP.NE.U32.OR P5, PT, R0, 0x1, !P1 ;  /* 0x000000010000780c */ /* 0x000fe40004fa5470 */
[----:B------:R-:W-:Y:S02]  /*5b20*/  CS2R R62, SRZ ;  /* 0x00000000003e7805 */ /* 0x000fe4000001ff00 */
[----:B------:R-:W-:Y:S02]  /*5b30*/  LOP3.LUT P4, R104, R88, 0xff, RZ, 0xc0, !PT ;  /* 0x000000ff58687812 */ /* 0x000fe4000788c0ff */
[----:B------:R-:W-:Y:S02]  /*5b40*/  CS2R R60, SRZ ;  /* 0x00000000003c7805 */ /* 0x000fe4000001ff00 */
[----:B------:R-:W-:Y:S02]  /*5b50*/  SEL R2, RZ, 0xffffffff, P3 ;  /* 0xffffffffff027807 */ /* 0x000fe40001800000 */
[----:B------:R-:W-:Y:S02]  /*5b60*/  CS2R R58, SRZ ;  /* 0x00000000003a7805 */ /* 0x000fe4000001ff00 */
[----:B------:R-:W-:Y:S02]  /*5b70*/  P2R R107, PR, RZ, 0x20 ;  /* 0x00000020ff6b7803 */ /* 0x000fe40000000000 */
[----:B------:R-:W-:Y:S02]  /*5b80*/  CS2R R56, SRZ ;  /* 0x0000000000387805 */ /* 0x000fe4000001ff00 */
[----:B------:R-:W-:Y:S02]  /*5b90*/  @P2 SEL R2, R3, R2, !P4 ;  /* 0x0000000203022207 */ /* 0x000fe40006000000 */
[----:B------:R-:W-:Y:S02]  /*5ba0*/  @P5 SHF.L.U32 R0, R97, 0x1f, RZ ;  /* 0x0000001f61005819 */ /* 0x000fe400000006ff */
[----:B------:R-:W-:Y:S02]  /*5bb0*/  LOP3.LUT R2, R2, 0x1, RZ, 0xc0, !PT ;  /* 0x0000000102027812 */ /* 0x000fe400078ec0ff */
[----:B------:R1:W3:Y:S02]  /*5bc0*/  @P5 SYNCS.PHASECHK.TRANS64.TRYWAIT P1, [UR48+0x40], R0 ;  /* 0x00004000ff0055a7 */ /* 0x0002e40008021130 */
[----:B------:R-:W-:Y:S04]  /*5bd0*/  ISETP.NE.U32.AND P2, PT, R2, 0x1, PT ;  /* 0x000000010200780c */ /* 0x000fe80003f45070 */
[----:B------:R-:W-:Y:S02]  /*5be0*/  P2R R67, PR, RZ, 0x4 ;  /* 0x00000004ff437803 */ /* 0x000fe40000000000 */
[----:B-1----:R-:W-:Y:S04]  /*5bf0*/  SHF.L.U32 R0, R96, 0x1f, RZ ;  /* 0x0000001f60007819 */ /* 0x002fe800000006ff */
[----:B------:R1:W4:Y:S01]  /*5c00*/  SYNCS.PHASECHK.TRANS64.TRYWAIT P0, [R64+URZ+0xb0], R0 ;  /* 0x0000b000400075a7 */ /* 0x00032200080011ff */
[----:B---3--:R-:W-:Y:S01]  /*5c10*/  @P5 SEL R66, RZ, 0x1, !P1 ;  /* 0x00000001ff425807 */ /* 0x008fe20004800000 */
[----:B-1----:R-:W-:Y:S06]  /*5c20*/  @!P5 BRA `(.L_x_98) ;  /* 0x000000000058d947 */ /* 0x002fec0003800000 */
[----:B------:R-:W-:Y:S01]  /*5c30*/  IMAD.MOV.U32 R79, RZ, RZ, RZ ;  /* 0x000000ffff4f7224 */ /* 0x000fe200078e00ff */
[----:B------:R-:W-:Y:S01]  /*5c40*/  ISETP.NE.AND P1, PT, R66, RZ, PT ;  /* 0x000000ff4200720c */ /* 0x000fe20003f25270 */
[----:B------:R-:W-:Y:S01]  /*5c50*/  BSSY B0, `(.L_x_99) ;  /* 0x000000c000007945 */ /* 0x000fe20003800000 */
[----:B------:R-:W-:Y:S02]  /*5c60*/  CS2R R58, SRZ ;  /* 0x00000000003a7805 */ /* 0x000fe4000001ff00 */
[----:B------:R-:W-:Y:S02]  /*5c70*/  CS2R R56, SRZ ;  /* 0x0000000000387805 */ /* 0x000fe4000001ff00 */
[----:B------:R-:W-:Y:S02]  /*5c80*/  CS2R R62, SRZ ;  /* 0x00000000003e7805 */ /* 0x000fe4000001ff00 */
[----:B------:R-:W-:Y:S02]  /*5c90*/  CS2R R60, SRZ ;  /* 0x00000000003c7805 */ /* 0x000fe4000001ff00 */
[----:B------:R-:W-:Y:S02]  /*5ca0*/  CS2R R70, SRZ ;  /* 0x0000000000467805 */ /* 0x000fe4000001ff00 */
[----:B------:R-:W-:Y:S02]  /*5cb0*/  CS2R R68, SRZ ;  /* 0x0000000000447805 */ /* 0x000fe4000001ff00 */
[----:B------:R-:W-:Y:S01]  /*5cc0*/  CS2R R76, SRZ ;  /* 0x00000000004c7805 */ /* 0x000fe2000001ff00 */
[----:B------:R-:W-:Y:S06]  /*5cd0*/  @P1 BRA `(.L_x_100) ;  /* 0x00000000000c1947 */ /* 0x000fec0003800000 */
[----:B------:R-:W-:Y:S04]  /*5ce0*/  SHF.L.U32 R3, R97, 0x1f, RZ ;  /* 0x0000001f61037819 */ /* 0x000fe800000006ff */
[----:B------:R-:W1:Y:S02]  /*5cf0*/  SYNCS.PHASECHK.TRANS64.TRYWAIT P1, [UR48+0x40], R3 ;  /* 0x00004003ff0075a7 */ /* 0x000e640008021130 */
[----:B-1----:R-:W-:Y:S05]  /*5d00*/  @!P1 BRA `(.L_x_101) ;  /* 0x0000003c00649947 */ /* 0x002fea0003800000 */
.L_x_100:
[----:B------:R-:W-:Y:S05]  /*5d10*/  BSYNC B0 ;  /* 0x0000000000007941 */ /* 0x000fea0003800000 */
.L_x_99:
[----:B------:R-:W-:Y:S01]  /*5d20*/  ISETP.NE.AND P1, PT, R67, RZ, PT ;  /* 0x000000ff4300720c */ /* 0x000fe20003f25270 */
[----:B------:R-:W-:Y:S11]  /*5d30*/  HFMA2 R65, -RZ, RZ, 0, 5.9604644775390625e-08 ;  /* 0x00000001ff417431 */ /* 0x000ff600000001ff */
[----:B------:R-:W-:Y:S01]  /*5d40*/  @!UPT UIADD3 URZ, UPT, UPT, URZ, URZ, URZ ;  /* 0x000000fffffff290 */ /* 0x000fe2000fffe0ff */
[----:B------:R3:W1:Y:S04]  /*5d50*/  @P1 LDS.128 R56, [R100] ;  /* 0x0000000064381984 */ /* 0x0006680000000c00 */
[----:B------:R3:W1:Y:S04]  /*5d60*/  @P1 LDS.128 R60, [R99+0x10] ;  /* 0x00001000633c1984 */ /* 0x0006680000000c00 */
[----:B------:R3:W1:Y:S04]  /*5d70*/  @P1 LDS.128 R68, [R98+0x20] ;  /* 0x0000200062441984 */ /* 0x0006680000000c00 */
[----:B------:R3:W1:Y:S02]  /*5d80*/  @P1 LDS.128 R76, [R106+0x30] ;  /* 0x000030006a4c1984 */ /* 0x0006640000000c00 */
.L_x_98:
[----:B------:R-:W-:Y:S05]  /*5d90*/  BSYNC B1 ;  /* 0x0000000000017941 */ /* 0x000fea0003800000 */
.L_x_97:
[----:B-1----:R-:W-:Y:S04]  /*5da0*/  SHF.R.U32.HI R2, RZ, 0x15, R48 ;  /* 0x00000015ff027819 */ /* 0x002fe80000011630 */
[----:B------:R-:W-:Y:S01]  /*5db0*/  LOP3.LUT P1, RZ, R2, 0x3, R92, 0x48, !PT ;  /* 0x0000000302ff7812 */ /* 0x000fe2000782485c */
[----:B------:R-:W-:Y:S01]  /*5dc0*/  @!UPT UIADD3 URZ, UPT, UPT, URZ, URZ, URZ ;  /* 0x000000fffffff290 */ /* 0x000fe2000fffe0ff */
[----:B----4-:R-:W-:Y:S11]  /*5dd0*/  @P0 BRA `(.L_x_102) ;  /* 0x0000000000080947 */ /* 0x010ff60003800000 */
[----:B------:R-:W1:Y:S02]  /*5de0*/  SYNCS.PHASECHK.TRANS64.TRYWAIT P0, [R64+URZ+0xb0], R0 ;  /* 0x0000b000400075a7 */ /* 0x000e6400080011ff */
[----:B-1----:R-:W-:Y:S05]  /*5df0*/  @!P0 BRA `(.L_x_103) ;  /* 0x0000003c00408947 */ /* 0x002fea0003800000 */
.L_x_102:
[----:B------:R-:W-:Y:S05]  /*5e00*/  @!P1 BRA `(.L_x_104) ;  /* 0x0000000000409947 */ /* 0x000fea0003800000 */
[----:B------:R-:W4:Y:S01]  /*5e10*/  LDCU.64 UR8, c[0x4][0x70] ;  /* 0x01000e00ff0877ac */ /* 0x000f220008000a00 */
[----:B------:R-:W-:Y:S01]  /*5e20*/  MOV R3, 0x0 ;  /* 0x0000000000037802 */ /* 0x000fe20000000f00 */
[----:B------:R-:W-:Y:S02]  /*5e30*/  HFMA2 R12, -RZ, RZ, 0, 5.9604644775390625e-08 ;  /* 0x00000001ff0c7431 */ /* 0x000fe400000001ff */
[----:B------:R-:W-:Y:S02]  /*5e40*/  IMAD.MOV.U32 R8, RZ, RZ, 0x192 ;  /* 0x00000192ff087424 */ /* 0x000fe400078e00ff */
[----:B------:R-:W-:Y:S01]  /*5e50*/  IMAD.MOV.U32 R13, RZ, RZ, RZ ;  /* 0x000000ffff0d7224 */ /* 0x000fe200078e00ff */
[----:B------:R-:W5:Y:S01]  /*5e60*/  LDCU.64 UR6, c[0x4][0x78] ;  /* 0x01000f00ff0677ac */ /* 0x000f620008000a00 */
[----:B------:R-:W1:Y:S01]  /*5e70*/  LDC.64 R2, c[0x4][R3] ;  /* 0x0100000003027b82 */ /* 0x000e620000000a00 */
[----:B------:R-:W2:Y:S01]  /*5e80*/  LDCU.64 UR4, c[0x4][0x10] ;  /* 0x01000200ff0477ac */ /* 0x000ea20008000a00 */
[----:B----4-:R-:W-:Y:S01]  /*5e90*/  MOV R5, UR9 ;  /* 0x0000000900057c02 */ /* 0x010fe20008000f00 */
[----:B------:R-:W-:Y:S01]  /*5ea0*/  IMAD.U32 R4, RZ, RZ, UR8 ;  /* 0x00000008ff047e24 */ /* 0x000fe2000f8e00ff */
[----:B-----5:R-:W-:Y:S01]  /*5eb0*/  MOV R7, UR7 ;  /* 0x0000000700077c02 */ /* 0x020fe20008000f00 */
[----:B------:R-:W-:Y:S01]  /*5ec0*/  IMAD.U32 R6, RZ, RZ, UR6 ;  /* 0x00000006ff067e24 */ /* 0x000fe2000f8e00ff */
[----:B--2---:R-:W-:Y:S01]  /*5ed0*/  MOV R11, UR5 ;  /* 0x00000005000b7c02 */ /* 0x004fe20008000f00 */
[----:B------:R-:W-:Y:S02]  /*5ee0*/  IMAD.U32 R10, RZ, RZ, UR4 ;  /* 0x00000004ff0a7e24 */ /* 0x000fe4000f8e00ff */
[----:B------:R-:W-:Y:S07]  /*5ef0*/  LEPC R20, `(.L_x_104) ;  /* 0x000000001014794e */ /* 0x000fee0000000000 */
[----:B-1-3--:R-:W-:Y:S05]  /*5f00*/  CALL.ABS.NOINC R2 ;  /* 0x0000000002007343 */ /* 0x00afea0003c00000 */
.L_x_104:
[----:B------:R-:W-:Y:S05]  /*5f10*/  WARPSYNC.ALL ;  /* 0x0000000000007948 */ /* 0x000fea0003800000 */
[----:B------:R-:W-:Y:S01]  /*5f20*/  R2UR UR4, R48 ;  /* 0x00000000300472ca */ /* 0x000fe200000e0000 */
[--C-:B------:R-:W-:Y:S01]  /*5f30*/  HADD2.F32 R50, -RZ, R56.reuse.H0_H0 ;  /* 0x20000038ff327230 */ /* 0x100fe20000004100 */
[----:B------:R-:W-:Y:S01]  /*5f40*/  ISETP.NE.AND P0, PT, R102, RZ, PT ;  /* 0x000000ff6600720c */ /* 0x000fe20003f05270 */
[----:B------:R-:W-:Y:S01]  /*5f50*/  HADD2.F32 R51, -RZ, R56.H1_H1 ;  /* 0x30000038ff337230 */ /* 0x000fe20000004100 */
[----:B------:R-:W-:Y:S01]  /*5f60*/  BSSY.RECONVERGENT B0, `(.L_x_105) ;  /* 0x0000086000007945 */ /* 0x000fe20003800200 */
[--C-:B------:R-:W-:Y:S08]  /*5f70*/  HADD2.F32 R52, -RZ, R57.reuse.H0_H0 ;  /* 0x20000039ff347230 */ /* 0x100ff00000004100 */
[----:B------:R-:W1:Y:S02]  /*5f80*/  LDTM.x32 R4, tmem[UR4] ;  /* 0x00000004000479ee */ /* 0x000e6400082c0000 */
[C---:B-12---:R-:W-:Y:S01]  /*5f90*/  FMUL R0, R47.reuse, R4 ;  /* 0x000000042f007220 */ /* 0x046fe20000400000 */
[C---:B------:R-:W-:Y:S01]  /*5fa0*/  FMUL R2, R47.reuse, R5 ;  /* 0x000000052f027220 */ /* 0x040fe20000400000 */
[C---:B------:R-:W-:Y:S01]  /*5fb0*/  FMUL R4, R47.reuse, R8 ;  /* 0x000000082f047220 */ /* 0x040fe20000400000 */
[----:B------:R-:W-:Y:S01]  /*5fc0*/  FMUL R3, R47, R6 ;  /* 0x000000062f037220 */ /* 0x000fe20000400000 */
[C---:B------:R-:W-:Y:S01]  /*5fd0*/  FFMA R0, R49.reuse, R50, R0 ;  /* 0x0000003231007223 */ /* 0x040fe20000000000 */
[----:B------:R-:W-:Y:S01]  /*5fe0*/  FFMA R2, R49, R51, R2 ;  /* 0x0000003331027223 */ /* 0x000fe20000000002 */
[C---:B------:R-:W-:Y:S01]  /*5ff0*/  FMUL R5, R47.reuse, R9 ;  /* 0x000000092f057220 */ /* 0x040fe20000400000 */
        /* <DEDUP_REMOVED lines=16> */
[----:B------:R-:W-:Y:S02]  /*6100*/  HADD2.F32 R32, -RZ, R57.H1_H1 ;  /* 0x30000039ff207230 */ /* 0x000fe40000004100 */
[C---:B------:R-:W-:Y:S01]  /*6110*/  FMUL R26, R47.reuse, R30 ;  /* 0x0000001e2f1a7220 */ /* 0x040fe20000400000 */
[----:B------:R-:W-:Y:S01]  /*6120*/  FMUL R29, R47, R33 ;  /* 0x000000212f1d7220 */ /* 0x000fe20000400000 */
[--C-:B------:R-:W-:Y:S02]  /*6130*/  HADD2.F32 R33, -RZ, R58.reuse.H0_H0 ;  /* 0x2000003aff217230 */ /* 0x100fe40000004100 */
[----:B------:R-:W-:Y:S01]  /*6140*/  FFMA R3, R49, R52, R3 ;  /* 0x0000003431037223 */ /* 0x000fe20000000003 */
[C---:B------:R-:W-:Y:S01]  /*6150*/  FMUL R7, R47.reuse, R7 ;  /* 0x000000072f077220 */ /* 0x040fe20000400000 */
[----:B------:R-:W-:Y:S01]  /*6160*/  FMUL R30, R47, R34 ;  /* 0x000000222f1e7220 */ /* 0x000fe20000400000 */
[----:B------:R-:W-:Y:S01]  /*6170*/  HADD2.F32 R34, -RZ, R58.H1_H1 ;  /* 0x3000003aff227230 */ /* 0x000fe20000004100 */
[----:B------:R-:W-:Y:S01]  /*6180*/  F2FP.F16.F32.PACK_AB R52, R2, R0 ;  /* 0x000000000234723e */ /* 0x000fe200000000ff */
[--C-:B------:R-:W-:Y:S02]  /*6190*/  HADD2.F32 R0, -RZ, R59.reuse.H0_H0 ;  /* 0x2000003bff007230 */ /* 0x100fe40000004100 */
[C---:B------:R-:W-:Y:S01]  /*61a0*/  FFMA R7, R49.reuse, R32, R7 ;  /* 0x0000002031077223 */ /* 0x040fe20000000007 */
[----:B------:R-:W-:Y:S02]  /*61b0*/  HADD2.F32 R2, -RZ, R59.H1_H1 ;  /* 0x3000003bff027230 */ /* 0x000fe40000004100 */
[C---:B------:R-:W-:Y:S01]  /*61c0*/  FFMA R4, R49.reuse, R33, R4 ;  /* 0x0000002131047223 */ /* 0x040fe20000000004 */
[C---:B------:R-:W-:Y:S01]  /*61d0*/  FFMA R5, R49.reuse, R34, R5 ;  /* 0x0000002231057223 */ /* 0x040fe20000000005 */
[----:B------:R-:W-:Y:S01]  /*61e0*/  FFMA R6, R49, R0, R6 ;  /* 0x0000000031067223 */ /* 0x000fe20000000006 */
[--C-:B------:R-:W-:Y:S02]  /*61f0*/  HADD2.F32 R0, -RZ, R60.reuse.H0_H0 ;  /* 0x2000003cff007230 */ /* 0x100fe40000004100 */
[----:B------:R-:W-:Y:S01]  /*6200*/  FMUL R11, R47, R11 ;  /* 0x0000000b2f0b7220 */ /* 0x000fe20000400000 */
[----:B------:R-:W-:Y:S01]  /*6210*/  F2FP.F16.F32.PACK_AB R53, R7, R3 ;  /* 0x000000030735723e */ /* 0x000fe200000000ff */
[--C-:B------:R-:W-:Y:S02]  /*6220*/  HADD2.F32 R3, -RZ, R61.reuse.H0_H0 ;  /* 0x2000003dff037230 */ /* 0x100fe40000004100 */
[----:B------:R-:W-:Y:S01]  /*6230*/  FMUL R15, R47, R15 ;  /* 0x0000000f2f0f7220 */ /* 0x000fe20000400000 */
[C---:B------:R-:W-:Y:S01]  /*6240*/  FFMA R11, R49.reuse, R2, R11 ;  /* 0x00000002310b7223 */ /* 0x040fe2000000000b */
[----:B------:R-:W-:Y:S02]  /*6250*/  HADD2.F32 R2, -RZ, R60.H1_H1 ;  /* 0x3000003cff027230 */ /* 0x000fe40000004100 */
[----:B------:R-:W-:Y:S01]  /*6260*/  FFMA R8, R49, R0, R8 ;  /* 0x0000000031087223 */ /* 0x000fe20000000008 */
[----:B------:R-:W-:Y:S02]  /*6270*/  HADD2.F32 R0, -RZ, R61.H1_H1 ;  /* 0x3000003dff007230 */ /* 0x000fe40000004100 */
[C---:B------:R-:W-:Y:S01]  /*6280*/  FMUL R19, R47.reuse, R19 ;  /* 0x000000132f137220 */ /* 0x040fe20000400000 */
[----:B------:R-:W-:Y:S01]  /*6290*/  FMUL R23, R47, R23 ;  /* 0x000000172f177220 */ /* 0x000fe20000400000 */
[C---:B------:R-:W-:Y:S01]  /*62a0*/  FFMA R9, R49.reuse, R2, R9 ;  /* 0x0000000231097223 */ /* 0x040fe20000000009 */
[C---:B------:R-:W-:Y:S01]  /*62b0*/  FFMA R10, R49.reuse, R3, R10 ;  /* 0x00000003310a7223 */ /* 0x040fe2000000000a */
[----:B------:R-:W-:Y:S01]  /*62c0*/  FFMA R15, R49, R0, R15 ;  /* 0x00000000310f7223 */ /* 0x000fe2000000000f */
[--C-:B------:R-:W-:Y:S02]  /*62d0*/  HADD2.F32 R2, -RZ, R62.reuse.H0_H0 ;  /* 0x2000003eff027230 */ /* 0x100fe40000004100 */
[----:B------:R-:W-:Y:S01]  /*62e0*/  FMUL R27, R47, R27 ;  /* 0x0000001b2f1b7220 */ /* 0x000fe20000400000 */
[----:B------:R-:W-:Y:S01]  /*62f0*/  HADD2.F32 R0, -RZ, R62.H1_H1 ;  /* 0x3000003eff007230 */ /* 0x000fe20000004100 */
[----:B------:R-:W-:Y:S01]  /*6300*/  F2FP.F16.F32.PACK_AB R54, R5, R4 ;  /* 0x000000040536723e */ /* 0x000fe200000000ff */
[--C-:B------:R-:W-:Y:S02]  /*6310*/  HADD2.F32 R3, -RZ, R63.reuse.H0_H0 ;  /* 0x2000003fff037230 */ /* 0x100fe40000004100 */
[C---:B------:R-:W-:Y:S01]  /*6320*/  FFMA R12, R49.reuse, R2, R12 ;  /* 0x00000002310c7223 */ /* 0x040fe2000000000c */
[--C-:B------:R-:W-:Y:S02]  /*6330*/  HADD2.F32 R2, -RZ, R68.reuse.H0_H0 ;  /* 0x20000044ff027230 */ /* 0x100fe40000004100 */
[C---:B------:R-:W-:Y:S01]  /*6340*/  FFMA R13, R49.reuse, R0, R13 ;  /* 0x00000000310d7223 */ /* 0x040fe2000000000d */
[----:B------:R-:W-:Y:S02]  /*6350*/  HADD2.F32 R0, -RZ, R63.H1_H1 ;  /* 0x3000003fff007230 */ /* 0x000fe40000004100 */
[----:B------:R-:W-:Y:S01]  /*6360*/  FFMA R14, R49, R3, R14 ;  /* 0x00000003310e7223 */ /* 0x000fe2000000000e */
[----:B------:R-:W-:Y:S01]  /*6370*/  HADD2.F32 R3, -RZ, R68.H1_H1 ;  /* 0x30000044ff037230 */ /* 0x000fe20000004100 */
[----:B------:R-:W-:Y:S01]  /*6380*/  F2FP.F16.F32.PACK_AB R55, R11, R6 ;  /* 0x000000060b37723e */ /* 0x000fe200000000ff */
[----:B------:R-:W-:Y:S01]  /*6390*/  FMUL R31, R47, R31 ;  /* 0x0000001f2f1f7220 */ /* 0x000fe20000400000 */
[C---:B------:R-:W-:Y:S01]  /*63a0*/  FFMA R19, R49.reuse, R0, R19 ;  /* 0x0000000031137223 */ /* 0x040fe20000000013 */
[--C-:B------:R-:W-:Y:S02]  /*63b0*/  HADD2.F32 R0, -RZ, R69.reuse.H0_H0 ;  /* 0x20000045ff007230 */ /* 0x100fe40000004100 */
[C---:B------:R-:W-:Y:S01]  /*63c0*/  FFMA R16, R49.reuse, R2, R16 ;  /* 0x0000000231107223 */ /* 0x040fe20000000010 */
[----:B------:R1:W-:Y:S01]  /*63d0*/  STS.128 [R100], R52 ;  /* 0x0000003464007388 */ /* 0x0003e20000000c00 */
[C---:B------:R-:W-:Y:S01]  /*63e0*/  FFMA R17, R49.reuse, R3, R17 ;  /* 0x0000000331117223 */ /* 0x040fe20000000011 */
[----:B------:R-:W-:Y:S02]  /*63f0*/  HADD2.F32 R2, -RZ, R69.H1_H1 ;  /* 0x30000045ff027230 */ /* 0x000fe40000004100 */
[----:B------:R-:W-:Y:S01]  /*6400*/  FFMA R18, R49, R0, R18 ;  /* 0x0000000031127223 */ /* 0x000fe20000000012 */
[--C-:B------:R-:W-:Y:S01]  /*6410*/  HADD2.F32 R0, -RZ, R70.reuse.H0_H0 ;  /* 0x20000046ff007230 */ /* 0x100fe20000004100 */
[----:B------:R-:W-:Y:S01]  /*6420*/  F2FP.F16.F32.PACK_AB R8, R9, R8 ;  /* 0x000000080908723e */ /* 0x000fe200000000ff */
[--C-:B------:R-:W-:Y:S02]  /*6430*/  HADD2.F32 R3, -RZ, R71.reuse.H0_H0 ;  /* 0x20000047ff037230 */ /* 0x100fe40000004100 */
[C---:B------:R-:W-:Y:S01]  /*6440*/  FFMA R23, R49.reuse, R2, R23 ;  /* 0x0000000231177223 */ /* 0x040fe20000000017 */
[----:B------:R-:W-:Y:S02]  /*6450*/  HADD2.F32 R2, -RZ, R70.H1_H1 ;  /* 0x30000046ff027230 */ /* 0x000fe40000004100 */
[----:B------:R-:W-:Y:S01]  /*6460*/  FFMA R20, R49, R0, R20 ;  /* 0x0000000031147223 */ /* 0x000fe20000000014 */
[----:B------:R-:W-:Y:S01]  /*6470*/  HADD2.F32 R0, -RZ, R71.H1_H1 ;  /* 0x30000047ff007230 */ /* 0x000fe20000004100 */
[----:B------:R-:W-:Y:S01]  /*6480*/  F2FP.F16.F32.PACK_AB R9, R15, R10 ;  /* 0x0000000a0f09723e */ /* 0x000fe200000000ff */
[----:B------:R-:W-:Y:S02]  /*6490*/  HADD2.F32 R4, -RZ, R79.H0_H0 ;  /* 0x2000004fff047230 */ /* 0x000fe40000004100 */
[C---:B------:R-:W-:Y:S01]  /*64a0*/  FFMA R21, R49.reuse, R2, R21 ;  /* 0x0000000231157223 */ /* 0x040fe20000000015 */
[C---:B------:R-:W-:Y:S01]  /*64b0*/  FFMA R22, R49.reuse, R3, R22 ;  /* 0x0000000331167223 */ /* 0x040fe20000000016 */
[----:B------:R-:W-:Y:S01]  /*64c0*/  FFMA R27, R49, R0, R27 ;  /* 0x00000000311b7223 */ /* 0x000fe2000000001b */
[--C-:B------:R-:W-:Y:S01]  /*64d0*/  HADD2.F32 R2, -RZ, R76.reuse.H0_H0 ;  /* 0x2000004cff027230 */ /* 0x100fe20000004100 */
[----:B------:R-:W-:Y:S01]  /*64e0*/  F2FP.F16.F32.PACK_AB R10, R13, R12 ;  /* 0x0000000c0d0a723e */ /* 0x000fe200000000ff */
[----:B------:R-:W-:Y:S01]  /*64f0*/  HADD2.F32 R0, -RZ, R76.H1_H1 ;  /* 0x3000004cff007230 */ /* 0x000fe20000004100 */
[----:B------:R-:W-:Y:S01]  /*6500*/  F2FP.F16.F32.PACK_AB R11, R19, R14 ;  /* 0x0000000e130b723e */ /* 0x000fe200000000ff */
[--C-:B------:R-:W-:Y:S02]  /*6510*/  HADD2.F32 R3, -RZ, R77.reuse.H0_H0 ;  /* 0x2000004dff037230 */ /* 0x100fe40000004100 */
[C---:B------:R-:W-:Y:S01]  /*6520*/  FFMA R24, R49.reuse, R2, R24 ;  /* 0x0000000231187223 */ /* 0x040fe20000000018 */
[--C-:B------:R-:W-:Y:S02]  /*6530*/  HADD2.F32 R2, -RZ, R78.reuse.H0_H0 ;  /* 0x2000004eff027230 */ /* 0x100fe40000004100 */
[C---:B------:R-:W-:Y:S01]  /*6540*/  FFMA R25, R49.reuse, R0, R25 ;  /* 0x0000000031197223 */ /* 0x040fe20000000019 */
[----:B------:R1:W-:Y:S01]  /*6550*/  STS.128 [R99+0x10], R8 ;  /* 0x0000100863007388 */ /* 0x0003e20000000c00 */
[----:B------:R-:W-:Y:S02]  /*6560*/  HADD2.F32 R0, -RZ, R77.H1_H1 ;  /* 0x3000004dff007230 */ /* 0x000fe40000004100 */
[----:B------:R-:W-:Y:S01]  /*6570*/  FFMA R26, R49, R3, R26 ;  /* 0x00000003311a7223 */ /* 0x000fe2000000001a */
[----:B------:R-:W-:Y:S01]  /*6580*/  HADD2.F32 R3, -RZ, R78.H1_H1 ;  /* 0x3000004eff037230 */ /* 0x000fe20000004100 */
[----:B------:R-:W-:Y:S01]  /*6590*/  F2FP.F16.F32.PACK_AB R16, R17, R16 ;  /* 0x000000101110723e */ /* 0x000fe200000000ff */
[----:B------:R-:W-:Y:S01]  /*65a0*/  HADD2.F32 R5, -RZ, R79.H1_H1 ;  /* 0x3000004fff057230 */ /* 0x000fe20000004100 */
[----:B------:R-:W-:Y:S01]  /*65b0*/  F2FP.F16.F32.PACK_AB R17, R23, R18 ;  /* 0x000000121711723e */ /* 0x000fe200000000ff */
[----:B------:R-:W-:Y:S01]  /*65c0*/  FFMA R31, R49, R0, R31 ;  /* 0x00000000311f7223 */ /* 0x000fe2000000001f */
[----:B------:R-:W-:Y:S01]  /*65d0*/  FMUL R35, R47, R35 ;  /* 0x000000232f237220 */ /* 0x000fe20000400000 */
[----:B------:R-:W-:Y:S01]  /*65e0*/  F2FP.F16.F32.PACK_AB R18, R21, R20 ;  /* 0x000000141512723e */ /* 0x000fe200000000ff */
[----:B------:R-:W-:Y:S01]  /*65f0*/  FFMA R28, R49, R2, R28 ;  /* 0x00000002311c7223 */ /* 0x000fe2000000001c */
[----:B------:R-:W-:Y:S01]  /*6600*/  F2FP.F16.F32.PACK_AB R19, R27, R22 ;  /* 0x000000161b13723e */ /* 0x000fe200000000ff */
[C---:B------:R-:W-:Y:S01]  /*6610*/  FFMA R29, R49.reuse, R3, R29 ;  /* 0x00000003311d7223 */ /* 0x040fe2000000001d */
[C---:B------:R-:W-:Y:S01]  /*6620*/  FFMA R30, R49.reuse, R4, R30 ;  /* 0x00000004311e7223 */ /* 0x040fe2000000001e */
[----:B------:R-:W-:Y:S01]  /*6630*/  FFMA R35, R49, R5, R35 ;  /* 0x0000000531237223 */ /* 0x000fe20000000023 */
[----:B------:R-:W-:Y:S01]  /*6640*/  F2FP.F16.F32.PACK_AB R24, R25, R24 ;  /* 0x000000181918723e */ /* 0x000fe200000000ff */
[----:B------:R1:W-:Y:S01]  /*6650*/  STS.128 [R98+0x20], R16 ;  /* 0x0000201062007388 */ /* 0x0003e20000000c00 */
[----:B------:R-:W-:Y:S02]  /*6660*/  F2FP.F16.F32.PACK_AB R25, R31, R26 ;  /* 0x0000001a1f19723e */ /* 0x000fe400000000ff */
[----:B------:R-:W-:Y:S02]  /*6670*/  F2FP.F16.F32.PACK_AB R26, R29, R28 ;  /* 0x0000001c1d1a723e */ /* 0x000fe400000000ff */
[----:B------:R-:W-:Y:S05]  /*6680*/  F2FP.F16.F32.PACK_AB R27, R35, R30 ;  /* 0x0000001e231b723e */ /* 0x000fea00000000ff */
[----:B------:R1:W-:Y:S01]  /*6690*/  STS.128 [R106+0x30], R24 ;  /* 0x000030186a007388 */ /* 0x0003e20000000c00 */
[----:B------:R-:W-:Y:S01]  /*66a0*/  @!PT LDS RZ, [RZ] ;  /* 0x00000000fffff984 */ /* 0x000fe20000000800 */
[----:B------:R-:W-:Y:S01]  /*66b0*/  @!PT LDS RZ, [RZ] ;  /* 0x00000000fffff984 */ /* 0x000fe20000000800 */
[----:B------:R-:W-:Y:S01]  /*66c0*/  @!PT LDS RZ, [RZ] ;  /* 0x00000000fffff984 */ /* 0x000fe20000000800 */
[----:B------:R-:W-:Y:S01]  /*66d0*/  @!PT LDS RZ, [RZ] ;  /* 0x00000000fffff984 */ /* 0x000fe20000000800 */
[----:B------:R2:W-:Y:S07]  /*66e0*/  MEMBAR.ALL.CTA ;  /* 0x0000000000007992 */ /* 0x0005ee0000008000 */
[----:B--2---:R-:W2:Y:S02]  /*66f0*/  FENCE.VIEW.ASYNC.S ;  /* 0x00000000000073c6 */ /* 0x004ea40000000000 */
[----:B--2---:R-:W-:Y:S06]  /*6700*/  BAR.SYNC.DEFER_BLOCKING 0x1, 0x80 ;  /* 0x0042000000007b1d */ /* 0x004fec0000010000 */
[----:B------:R-:W-:Y:S05]  /*6710*/  @P0 BRA `(.L_x_106) ;  /* 0x0000000000280947 */ /* 0x000fea0003800000 */
[----:B------:R-:W-:Y:S02]  /*6720*/  UIADD3 UR4, UPT, UPT, UR48, 0x200, URZ ;  /* 0x0000020030047890 */ /* 0x000fe4000fffe0ff */
[----:B------:R-:W-:Y:S01]  /*6730*/  UIADD3 UR6, UP0, UPT, UR52, 0x680, URZ ;  /* 0x0000068034067890 */ /* 0x000fe2000ff1e0ff */
[----:B------:R-:W-:Y:S03]  /*6740*/  UMOV UR43, UR36 ;  /* 0x00000024002b7c82 */ /* 0x000fe60008000000 */
[----:B------:R-:W-:Y:S01]  /*6750*/  MOV R93, UR4 ;  /* 0x00000004005d7c02 */ /* 0x000fe20008000f00 */
[----:B------:R-:W-:Y:S03]  /*6760*/  UIADD3.X UR7, UPT, UPT, URZ, UR53, URZ, UP0, !UPT ;  /* 0x00000035ff077290 */ /* 0x000fe600087fe4ff */
[----:B------:R-:W-:Y:S11]  /*6770*/  R2UR UR40, R93 ;  /* 0x000000005d2872ca */ /* 0x000ff600000e0000 */
[----:B------:R-:W-:Y:S02]  /*6780*/  @!UPT UIADD3 URZ, UPT, UPT, URZ, URZ, URZ ;  /* 0x000000fffffff290 */ /* 0x000fe4000fffe0ff */
[----:B------:R2:W-:Y:S01]  /*6790*/  UTMASTG.3D [UR40], [UR6] ;  /* 0x00000028060073b5 */ /* 0x0005e20008010000 */
[----:B------:R0:W-:Y:S01]  /*67a0*/  UTMACMDFLUSH ;  /* 0x00000000000079b7 */ /* 0x0001e20000000000 */
[----:B--2---:R-:W-:Y:S04]  /*67b0*/  DEPBAR.LE SB0, 0x1 ;  /* 0x000080400000791a */ /* 0x004fe80000000000 */
.L_x_106:
[----:B------:R-:W-:Y:S05]  /*67c0*/  BSYNC.RECONVERGENT B0 ;  /* 0x0000000000007941 */ /* 0x000fea0003800200 */
.L_x_105:
[----:B------:R-:W-:Y:S01]  /*67d0*/  BAR.SYNC.DEFER_BLOCKING 0x1, 0x80 ;  /* 0x0042000000007b1d */ /* 0x000fe20000010000 */
[----:B------:R-:W-:Y:S01]  /*67e0*/  ISETP.NE.AND P1, PT, R107, RZ, PT ;  /* 0x000000ff6b00720c */ /* 0x000fe20003f25270 */
[----:B------:R-:W-:Y:S01]  /*67f0*/  UISETP.NE.AND UP0, UPT, UR49, URZ, UPT ;  /* 0x000000ff3100728c */ /* 0x000fe2000bf05270 */
[----:B------:R-:W-:Y:S11]  /*6800*/  LEA R2, R65, UR48, 0x3 ;  /* 0x0000003041027c11 */ /* 0x000ff6000f8e18ff */
[----:B------:R-:W-:Y:S01]  /*6810*/  @P1 SHF.L.U32 R3, R97, 0x1f, RZ ;  /* 0x0000001f61031819 */ /* 0x000fe200000006ff */
[----:B------:R-:W-:Y:S06]  /*6820*/  BRA.U !UP0, `(.L_x_107) ;  /* 0x0000000108247547 */ /* 0x000fec000b800000 */
[----:B------:R-:W-:Y:S01]  /*6830*/  IMAD.U32 R4, RZ, RZ, UR51 ;  /* 0x00000033ff047e24 */ /* 0x000fe2000f8e00ff */
[----:B------:R-:W-:Y:S01]  /*6840*/  MOV R0, UR37 ;  /* 0x0000002500007c02 */ /* 0x000fe20008000f00 */
[----:B------:R-:W-:Y:S03]  /*6850*/  UIADD3 UR51, UPT, UPT, UR51, 0x1, URZ ;  /* 0x0000000133337890 */ /* 0x000fe6000fffe0ff */
[----:B------:R-:W-:Y:S01]  /*6860*/  @P1 LEA R4, R4, UR48, 0x3 ;  /* 0x0000003004041c11 */ /* 0x000fe2000f8e18ff */
[----:B------:R-:W-:Y:S04]  /*6870*/  UISETP.NE.AND UP0, UPT, UR51, 0x4, UPT ;  /* 0x000000043300788c */ /* 0x000fe8000bf05270 */
[----:B------:R-:W-:Y:S01]  /*6880*/  @P1 VIADD R4, R4, 0x60 ;  /* 0x0000006004041836 */ /* 0x000fe20000000000 */
[----:B------:R-:W-:Y:S04]  /*6890*/  USEL UR51, UR51, URZ, UP0 ;  /* 0x000000ff33337287 */ /* 0x000fe80008000000 */
[----:B------:R-:W-:Y:S04]  /*68a0*/  @P1 PRMT R0, R0, 0x654, R4 ;  /* 0x0000065400001816 */ /* 0x000fe80000000004 */
[----:B------:R2:W-:Y:S04]  /*68b0*/  @P1 SYNCS.ARRIVE.TRANS64.RED.A1T0 RZ, [R0+URZ], RZ ;  /* 0x000000ff00ff19a7 */ /* 0x0005e800081004ff */
.L_x_107:
[----:B------:R-:W4:Y:S01]  /*68c0*/  @P1 SYNCS.PHASECHK.TRANS64.TRYWAIT P0, [R2+URZ+0x40], R3 ;  /* 0x00004003020015a7 */ /* 0x000f2200080011ff */
[----:B------:R-:W-:Y:S01]  /*68d0*/  BSSY B1, `(.L_x_108) ;  /* 0x0000016000017945 */ /* 0x000fe20003800000 */
[----:B----4-:R-:W-:Y:S03]  /*68e0*/  @P1 SEL R66, RZ, 0x1, !P0 ;  /* 0x00000001ff421807 */ /* 0x010fe60004000000 */
[----:B------:R-:W-:Y:S05]  /*68f0*/  @!P1 BRA `(.L_x_109) ;  /* 0x00000000004c9947 */ /* 0x000fea0003800000 */
[----:B------:R-:W-:Y:S01]  /*6900*/  ISETP.NE.AND P0, PT, R66, RZ, PT ;  /* 0x000000ff4200720c */ /* 0x000fe20003f05270 */
[----:B------:R-:W-:Y:S01]  /*6910*/  BSSY B0, `(.L_x_110) ;  /* 0x000000b000007945 */ /* 0x000fe20003800000 */
[----:B------:R-:W-:Y:S11]  /*6920*/  ISETP.NE.AND P1, PT, R67, RZ, PT ;  /* 0x000000ff4300720c */ /* 0x000ff60003f25270 */
[----:B------:R-:W-:Y:S02]  /*6930*/  @!UPT UIADD3 URZ, UPT, UPT, URZ, URZ, URZ ;  /* 0x000000fffffff290 */ /* 0x000fe4000fffe0ff */
[C---:B------:R-:W-:Y:S01]  /*6940*/  @P1 IMAD R6, R65.reuse, 0x2000, R100 ;  /* 0x0000200041061824 */ /* 0x040fe200078e0264 */
[C---:B------:R-:W-:Y:S01]  /*6950*/  @P1 LEA R4, R65.reuse, R98, 0xd ;  /* 0x0000006241041211 */ /* 0x040fe200078e68ff */
[C---:B------:R-:W-:Y:S02]  /*6960*/  @P1 IMAD R5, R65.reuse, 0x2000, R99 ;  /* 0x0000200041051824 */ /* 0x040fe400078e0263 */
[----:B------:R-:W-:Y:S01]  /*6970*/  @P1 IMAD R3, R65, 0x2000, R106 ;  /* 0x0000200041031824 */ /* 0x000fe200078e026a */
[----:B------:R-:W-:Y:S06]  /*6980*/  @P0 BRA `(.L_x_111) ;  /* 0x00000000000c0947 */ /* 0x000fec0003800000 */
[----:B--2---:R-:W-:Y:S04]  /*6990*/  SHF.L.U32 R0, R97, 0x1f, RZ ;  /* 0x0000001f61007819 */ /* 0x004fe800000006ff */
[----:B------:R-:W2:Y:S02]  /*69a0*/  SYNCS.PHASECHK.TRANS64.TRYWAIT P0, [R2+URZ+0x40], R0 ;  /* 0x00004000020075a7 */ /* 0x000ea400080011ff */
[----:B--2---:R-:W-:Y:S05]  /*69b0*/  @!P0 BRA `(.L_x_112) ;  /* 0x0000003000648947 */ /* 0x004fea0003800000 */
.L_x_111:
[----:B------:R-:W-:Y:S05]  /*69c0*/  BSYNC B0 ;  /* 0x0000000000007941 */ /* 0x000fea0003800000 */
.L_x_110:
[----:B------:R-:W-:Y:S02]  /*69d0*/  ISETP.NE.AND P0, PT, R67, RZ, PT ;  /* 0x000000ff4300720c */ /* 0x000fe40003f05270 */
[----:B------:R-:W-:Y:S11]  /*69e0*/  IADD3 R65, PT, PT, R65, 0x1, RZ ;  /* 0x0000000141417810 */ /* 0x000ff60007ffe0ff */
[----:B------:R4:W1:Y:S04]  /*69f0*/  @P0 LDS.128 R56, [R6] ;  /* 0x0000000006380984 */ /* 0x0008680000000c00 */
[----:B------:R4:W1:Y:S04]  /*6a00*/  @P0 LDS.128 R60, [R5+0x10] ;  /* 0x00001000053c0984 */ /* 0x0008680000000c00 */
[----:B------:R4:W1:Y:S04]  /*6a10*/  @P0 LDS.128 R68, [R4+0x20] ;  /* 0x0000200004440984 */ /* 0x0008680000000c00 */
[----:B------:R4:W1:Y:S02]  /*6a20*/  @P0 LDS.128 R76, [R3+0x30] ;  /* 0x00003000034c0984 */ /* 0x0008640000000c00 */
.L_x_109:
[----:B------:R-:W-:Y:S05]  /*6a30*/  BSYNC B1 ;  /* 0x0000000000017941 */ /* 0x000fea0003800000 */
.L_x_108:
[----:B--2---:R-:W-:Y:S05]  /*6a40*/  VIADD R0, R48, 0x20 ;  /* 0x0000002030007836 */ /* 0x004fea0000000000 */
[----:B------:R-:W-:Y:S04]  /*6a50*/  SHF.R.U32.HI R0, RZ, 0x15, R0 ;  /* 0x00000015ff007819 */ /* 0x000fe80000011600 */
[----:B------:R-:W-:Y:S11]  /*6a60*/  LOP3.LUT P0, RZ, R0, 0x3, R92, 0x48, !PT ;  /* 0x0000000300ff7812 */ /* 0x000ff6000780485c */
[----:B------:R-:W-:Y:S02]  /*6a70*/  @!UPT UIADD3 URZ, UPT, UPT, URZ, URZ, URZ ;  /* 0x000000fffffff290 */ /* 0x000fe4000fffe0ff */
[----:B------:R-:W-:Y:S05]  /*6a80*/  @!P0 BRA `(.L_x_113) ;  /* 0x0000000000408947 */ /* 0x000fea0003800000 */
[----:B------:R-:W2:Y:S01]  /*6a90*/  LDCU.64 UR8, c[0x4][0x70] ;  /* 0x01000e00ff0877ac */ /* 0x000ea20008000a00 */
[----:B----4-:R-:W-:Y:S01]  /*6aa0*/  MOV R3, 0x0 ;  /* 0x0000000000037802 */ /* 0x010fe20000000f00 */
[----:B------:R-:W-:Y:S02]  /*6ab0*/  HFMA2 R12, -RZ, RZ, 0, 5.9604644775390625e-08 ;  /* 0x00000001ff0c7431 */ /* 0x000fe400000001ff */
[----:B-1----:R-:W-:Y:S02]  /*6ac0*/  IMAD.MOV.U32 R8, RZ, RZ, 0x192 ;  /* 0x00000192ff087424 */ /* 0x002fe400078e00ff */
[----:B------:R-:W-:Y:S01]  /*6ad0*/  IMAD.MOV.U32 R13, RZ, RZ, RZ ;  /* 0x000000ffff0d7224 */ /* 0x000fe200078e00ff */
[----:B------:R-:W1:Y:S01]  /*6ae0*/  LDCU.64 UR6, c[0x4][0x78] ;  /* 0x01000f00ff0677ac */ /* 0x000e620008000a00 */
[----:B------:R-:W4:Y:S01]  /*6af0*/  LDC.64 R2, c[0x4][R3] ;  /* 0x0100000003027b82 */ /* 0x000f220000000a00 */
[----:B------:R-:W5:Y:S01]  /*6b00*/  LDCU.64 UR4, c[0x4][0x10] ;  /* 0x01000200ff0477ac */ /* 0x000f620008000a00 */
[----:B--2---:R-:W-:Y:S01]  /*6b10*/  MOV R5, UR9 ;  /* 0x0000000900057c02 */ /* 0x004fe20008000f00 */
[----:B------:R-:W-:Y:S01]  /*6b20*/  IMAD.U32 R4, RZ, RZ, UR8 ;  /* 0x00000008ff047e24 */ /* 0x000fe2000f8e00ff */
[----:B-1----:R-:W-:Y:S01]  /*6b30*/  MOV R7, UR7 ;  /* 0x0000000700077c02 */ /* 0x002fe20008000f00 */
[----:B------:R-:W-:Y:S01]  /*6b40*/  IMAD.U32 R6, RZ, RZ, UR6 ;  /* 0x00000006ff067e24 */ /* 0x000fe2000f8e00ff */
[----:B-----5:R-:W-:Y:S01]  /*6b50*/  MOV R11, UR5 ;  /* 0x00000005000b7c02 */ /* 0x020fe20008000f00 */
[----:B------:R-:W-:Y:S02]  /*6b60*/  IMAD.U32 R10, RZ, RZ, UR4 ;  /* 0x00000004ff0a7e24 */ /* 0x000fe4000f8e00ff */
[----:B------:R-:W-:Y:S07]  /*6b70*/  LEPC R20, `(.L_x_113) ;  /* 0x000000001014794e */ /* 0x000fee0000000000 */
[----:B---34-:R-:W-:Y:S05]  /*6b80*/  CALL.ABS.NOINC R2 ;  /* 0x0000000002007343 */ /* 0x018fea0003c00000 */
.L_x_113:
[----:B------:R-:W-:Y:S05]  /*6b90*/  WARPSYNC.ALL ;  /* 0x0000000000007948 */ /* 0x000fea0003800000 */
[----:B------:R-:W-:Y:S01]  /*6ba0*/  R2UR UR4, R48 ;  /* 0x00000000300472ca */ /* 0x000fe200000e0000 */
[--C-:B-1--4-:R-:W-:Y:S01]  /*6bb0*/  HADD2.F32 R3, -RZ, R56.reuse.H0_H0 ;  /* 0x20000038ff037230 */ /* 0x112fe20000004100 */
[----:B------:R-:W-:Y:S01]  /*6bc0*/  ISETP.NE.AND P6, PT, R107, RZ, PT ;  /* 0x000000ff6b00720c */ /* 0x000fe20003fc5270 */
[--C-:B------:R-:W-:Y:S01]  /*6bd0*/  HADD2.F32 R51, -RZ, R57.reuse.H1_H1 ;  /* 0x30000039ff337230 */ /* 0x100fe20000004100 */
[----:B------:R-:W-:Y:S01]  /*6be0*/  MOV R50, UR51 ;  /* 0x0000003300327c02 */ /* 0x000fe20008000f00 */
[----:B------:R-:W-:Y:S01]  /*6bf0*/  BSSY.RECONVERGENT B0, `(.L_x_114) ;  /* 0x000008c000007945 */ /* 0x000fe20003800200 */
[----:B------:R-:W-:Y:S02]  /*6c00*/  MOV R72, UR37 ;  /* 0x0000002500487c02 */ /* 0x000fe40008000f00 */
[----:B------:R-:W-:Y:S05]  /*6c10*/  ISETP.NE.AND P0, PT, R102, RZ, PT ;  /* 0x000000ff6600720c */ /* 0x000fea0003f05270 */
[----:B------:R-:W1:Y:S02]  /*6c20*/  LDTM.x32 R4, tmem[UR4+0x20] ;  /* 0x00002004000479ee */ /* 0x000e6400082c0000 */
[----:B------:R-:W-:Y:S04]  /*6c30*/  @P6 LEA R50, R50, UR48, 0x3 ;  /* 0x0000003032326c11 */ /* 0x000fe8000f8e18ff */
[----:B------:R-:W-:Y:S04]  /*6c40*/  @P6 IADD3 R50, PT, PT, R50, 0x60, RZ ;  /* 0x0000006032326810 */ /* 0x000fe80007ffe0ff */
[----:B------:R-:W-:Y:S01]  /*6c50*/  @P6 PRMT R72, R72, 0x654, R50 ;  /* 0x0000065448486816 */ /* 0x000fe20000000032 */
[----:B------:R-:W-:Y:S02]  /*6c60*/  HADD2.F32 R50, -RZ, R57.H0_H0 ;  /* 0x20000039ff327230 */ /* 0x000fe40000004100 */
[C---:B-1----:R-:W-:Y:S01]  /*6c70*/  FMUL R0, R47.reuse, R4 ;  /* 0x000000042f007220 */ /* 0x042fe20000400000 */
[----:B------:R-:W-:Y:S02]  /*6c80*/  HADD2.F32 R4, -RZ, R56.H1_H1 ;  /* 0x30000038ff047230 */ /* 0x000fe40000004100 */
[C---:B------:R-:W-:Y:S01]  /*6c90*/  FMUL R2, R47.reuse, R5 ;  /* 0x000000052f027220 */ /* 0x040fe20000400000 */
[----:B------:R-:W-:Y:S01]  /*6ca0*/  FMUL R7, R47, R7 ;  /* 0x000000072f077220 */ /* 0x000fe20000400000 */
[----:B------:R-:W-:Y:S01]  /*6cb0*/  FFMA R0, R49, R3, R0 ;  /* 0x0000000331007223 */ /* 0x000fe20000000000 */
[----:B------:R-:W-:Y:S01]  /*6cc0*/  FMUL R3, R47, R6 ;  /* 0x000000062f037220 */ /* 0x000fe20000400000 */
[----:B------:R-:W-:Y:S01]  /*6cd0*/  FFMA R2, R49, R4, R2 ;  /* 0x0000000431027223 */ /* 0x000fe20000000002 */
[C---:B------:R-:W-:Y:S01]  /*6ce0*/  FMUL R4, R47.reuse, R8 ;  /* 0x000000082f047220 */ /* 0x040fe20000400000 */
[----:B------:R-:W-:Y:S01]  /*6cf0*/  FMUL R8, R47, R12 ;  /* 0x0000000c2f087220 */ /* 0x000fe20000400000 */
[----:B------:R-:W-:Y:S01]  /*6d00*/  FFMA R3, R49, R50, R3 ;  /* 0x0000003231037223 */ /* 0x000fe20000000003 */
[C---:B------:R-:W-:Y:S01]  /*6d10*/  FMUL R12, R47.reuse, R16 ;  /* 0x000000102f0c7220 */ /* 0x040fe20000400000 */
[C---:B------:R-:W-:Y:S01]  /*6d20*/  FMUL R16, R47.reuse, R20 ;  /* 0x000000142f107220 */ /* 0x040fe20000400000 */
[C---:B------:R-:W-:Y:S01]  /*6d30*/  FMUL R20, R47.reuse, R24 ;  /* 0x000000182f147220 */ /* 0x040fe20000400000 */
[C---:B------:R-:W-:Y:S01]  /*6d40*/  FMUL R24, R47.reuse, R28 ;  /* 0x0000001c2f187220 */ /* 0x040fe20000400000 */
[C---:B------:R-:W-:Y:S01]  /*6d50*/  FMUL R28, R47.reuse, R32 ;  /* 0x000000202f1c7220 */ /* 0x040fe20000400000 */
[--C-:B------:R-:W-:Y:S01]  /*6d60*/  HADD2.F32 R32, -RZ, R58.reuse.H0_H0 ;  /* 0x2000003aff207230 */ /* 0x100fe20000004100 */
[----:B------:R-:W-:Y:S01]  /*6d70*/  F2FP.F16.F32.PACK_AB R52, R2, R0 ;  /* 0x000000000234723e */ /* 0x000fe200000000ff */
[----:B------:R-:W-:Y:S02]  /*6d80*/  HADD2.F32 R0, -RZ, R58.H1_H1 ;  /* 0x3000003aff007230 */ /* 0x000fe40000004100 */
[----:B------:R-:W-:Y:S01]  /*6d90*/  FMUL R5, R47, R9 ;  /* 0x000000092f057220 */ /* 0x000fe20000400000 */
[--C-:B------:R-:W-:Y:S02]  /*6da0*/  HADD2.F32 R2, -RZ, R59.reuse.H0_H0 ;  /* 0x2000003bff027230 */ /* 0x100fe40000004100 */
[C---:B------:R-:W-:Y:S01]  /*6db0*/  FFMA R7, R49.reuse, R51, R7 ;  /* 0x0000003331077223 */ /* 0x040fe20000000007 */
[C---:B------:R-:W-:Y:S01]  /*6dc0*/  FFMA R4, R49.reuse, R32, R4 ;  /* 0x0000002031047223 */ /* 0x040fe20000000004 */
[----:B------:R-:W-:Y:S02]  /*6dd0*/  HADD2.F32 R32, -RZ, R59.H1_H1 ;  /* 0x3000003bff207230 */ /* 0x000fe40000004100 */
[----:B------:R-:W-:Y:S01]  /*6de0*/  FFMA R5, R49, R0, R5 ;  /* 0x0000000031057223 */ /* 0x000fe20000000005 */
[--C-:B------:R-:W-:Y:S01]  /*6df0*/  HADD2.F32 R0, -RZ, R60.reuse.H0_H0 ;  /* 0x2000003cff007230 */ /* 0x100fe20000004100 */
[----:B------:R-:W-:Y:S01]  /*6e00*/  F2FP.F16.F32.PACK_AB R53, R7, R3 ;  /* 0x000000030735723e */ /* 0x000fe200000000ff */
[----:B------:R-:W-:Y:S01]  /*6e10*/  FMUL R6, R47, R10 ;  /* 0x0000000a2f067220 */ /* 0x000fe20000400000 */
[--C-:B------:R-:W-:Y:S01]  /*6e20*/  HADD2.F32 R3, -RZ, R61.reuse.H0_H0 ;  /* 0x2000003dff037230 */ /* 0x100fe20000004100 */
[----:B------:R-:W-:Y:S01]  /*6e30*/  F2FP.F16.F32.PACK_AB R54, R5, R4 ;  /* 0x000000040536723e */ /* 0x000fe200000000ff */
[----:B------:R-:W-:Y:S01]  /*6e40*/  FMUL R11, R47, R11 ;  /* 0x0000000b2f0b7220 */ /* 0x000fe20000400000 */
[----:B------:R-:W-:Y:S01]  /*6e50*/  FFMA R6, R49, R2, R6 ;  /* 0x0000000231067223 */ /* 0x000fe20000000006 */
[----:B------:R-:W-:Y:S02]  /*6e60*/  HADD2.F32 R2, -RZ, R60.H1_H1 ;  /* 0x3000003cff027230 */ /* 0x000fe40000004100 */
[----:B------:R-:W-:Y:S01]  /*6e70*/  FMUL R9, R47, R13 ;  /* 0x0000000d2f097220 */ /* 0x000fe20000400000 */
[C---:B------:R-:W-:Y:S01]  /*6e80*/  FFMA R11, R49.reuse, R32, R11 ;  /* 0x00000020310b7223 */ /* 0x040fe2000000000b */
[----:B------:R-:W-:Y:S01]  /*6e90*/  FFMA R8, R49, R0, R8 ;  /* 0x0000000031087223 */ /* 0x000fe20000000008 */
[C---:B------:R-:W-:Y:S01]  /*6ea0*/  FMUL R10, R47.reuse, R14 ;  /* 0x0000000e2f0a7220 */ /* 0x040fe20000400000 */
[----:B------:R-:W-:Y:S02]  /*6eb0*/  HADD2.F32 R0, -RZ, R61.H1_H1 ;  /* 0x3000003dff007230 */ /* 0x000fe40000004100 */
[----:B------:R-:W-:Y:S01]  /*6ec0*/  FMUL R15, R47, R15 ;  /* 0x0000000f2f0f7220 */ /* 0x000fe20000400000 */
[C---:B------:R-:W-:Y:S01]  /*6ed0*/  FFMA R9, R49.reuse, R2, R9 ;  /* 0x0000000231097223 */ /* 0x040fe20000000009 */
[C---:B------:R-:W-:Y:S01]  /*6ee0*/  FFMA R10, R49.reuse, R3, R10 ;  /* 0x00000003310a7223 */ /* 0x040fe2000000000a */
[--C-:B------:R-:W-:Y:S02]  /*6ef0*/  HADD2.F32 R2, -RZ, R62.reuse.H0_H0 ;  /* 0x2000003eff027230 */ /* 0x100fe40000004100 */
[----:B------:R-:W-:Y:S01]  /*6f00*/  FFMA R15, R49, R0, R15 ;  /* 0x00000000310f7223 */ /* 0x000fe2000000000f */
[----:B------:R-:W-:Y:S02]  /*6f10*/  HADD2.F32 R3, -RZ, R62.H1_H1 ;  /* 0x3000003eff037230 */ /* 0x000fe40000004100 */
[C---:B------:R-:W-:Y:S01]  /*6f20*/  FMUL R13, R47.reuse, R17 ;  /* 0x000000112f0d7220 */ /* 0x040fe20000400000 */
[--C-:B------:R-:W-:Y:S02]  /*6f30*/  HADD2.F32 R0, -RZ, R63.reuse.H0_H0 ;  /* 0x2000003fff007230 */ /* 0x100fe40000004100 */
[----:B------:R-:W-:Y:S01]  /*6f40*/  FMUL R14, R47, R18 ;  /* 0x000000122f0e7220 */ /* 0x000fe20000400000 */
[C---:B------:R-:W-:Y:S01]  /*6f50*/  FFMA R12, R49.reuse, R2, R12 ;  /* 0x00000002310c7223 */ /* 0x040fe2000000000c */
[C---:B------:R-:W-:Y:S01]  /*6f60*/  FFMA R13, R49.reuse, R3, R13 ;  /* 0x00000003310d7223 */ /* 0x040fe2000000000d */
[----:B------:R-:W-:Y:S02]  /*6f70*/  HADD2.F32 R2, -RZ, R63.H1_H1 ;  /* 0x3000003fff027230 */ /* 0x000fe40000004100 */
[----:B------:R-:W-:Y:S01]  /*6f80*/  FFMA R14, R49, R0, R14 ;  /* 0x00000000310e7223 */ /* 0x000fe2000000000e */
[C---:B------:R-:W-:Y:S01]  /*6f90*/  FMUL R19, R47.reuse, R19 ;  /* 0x000000132f137220 */ /* 0x040fe20000400000 */
[--C-:B------:R-:W-:Y:S02]  /*6fa0*/  HADD2.F32 R0, -RZ, R68.reuse.H0_H0 ;  /* 0x20000044ff007230 */ /* 0x100fe40000004100 */
[----:B------:R-:W-:Y:S01]  /*6fb0*/  FMUL R17, R47, R21 ;  /* 0x000000152f117220 */ /* 0x000fe20000400000 */
[--C-:B------:R-:W-:Y:S02]  /*6fc0*/  HADD2.F32 R3, -RZ, R69.reuse.H0_H0 ;  /* 0x20000045ff037230 */ /* 0x100fe40000004100 */
[C---:B------:R-:W-:Y:S01]  /*6fd0*/  FFMA R19, R49.reuse, R2, R19 ;  /* 0x0000000231137223 */ /* 0x040fe20000000013 */
[----:B------:R-:W-:Y:S02]  /*6fe0*/  HADD2.F32 R2, -RZ, R68.H1_H1 ;  /* 0x30000044ff027230 */ /* 0x000fe40000004100 */
        /* <DEDUP_REMOVED lines=9> */
[----:B------:R-:W-:Y:S01]  /*7080*/  FMUL R21, R47, R25 ;  /* 0x000000192f157220 */ /* 0x000fe20000400000 */
[----:B------:R-:W-:Y:S01]  /*7090*/  F2FP.F16.F32.PACK_AB R55, R11, R6 ;  /* 0x000000060b37723e */ /* 0x000fe200000000ff */
[--C-:B------:R-:W-:Y:S02]  /*70a0*/  HADD2.F32 R3, -RZ, R71.reuse.H0_H0 ;  /* 0x20000047ff037230 */ /* 0x100fe40000004100 */
[----:B------:R-:W-:Y:S01]  /*70b0*/  FMUL R22, R47, R26 ;  /* 0x0000001a2f167220 */ /* 0x000fe20000400000 */
[C---:B------:R-:W-:Y:S01]  /*70c0*/  FFMA R20, R49.reuse, R2, R20 ;  /* 0x0000000231147223 */ /* 0x040fe20000000014 */
[C---:B------:R-:W-:Y:S01]  /*70d0*/  FFMA R21, R49.reuse, R0, R21 ;  /* 0x0000000031157223 */ /* 0x040fe20000000015 */
[----:B------:R1:W-:Y:S01]  /*70e0*/  STS.128 [R100+0x2000], R52 ;  /* 0x0020003464007388 */ /* 0x0003e20000000c00 */
[----:B------:R-:W-:Y:S02]  /*70f0*/  HADD2.F32 R0, -RZ, R71.H1_H1 ;  /* 0x30000047ff007230 */ /* 0x000fe40000004100 */
[----:B------:R-:W-:Y:S01]  /*7100*/  FFMA R22, R49, R3, R22 ;  /* 0x0000000331167223 */ /* 0x000fe20000000016 */
[----:B------:R-:W-:Y:S01]  /*7110*/  FMUL R27, R47, R27 ;  /* 0x0000001b2f1b7220 */ /* 0x000fe20000400000 */
[--C-:B------:R-:W-:Y:S01]  /*7120*/  HADD2.F32 R2, -RZ, R76.reuse.H0_H0 ;  /* 0x2000004cff027230 */ /* 0x100fe20000004100 */
[----:B------:R-:W-:Y:S01]  /*7130*/  F2FP.F16.F32.PACK_AB R8, R9, R8 ;  /* 0x000000080908723e */ /* 0x000fe200000000ff */
[----:B------:R-:W-:Y:S01]  /*7140*/  HADD2.F32 R3, -RZ, R76.H1_H1 ;  /* 0x3000004cff037230 */ /* 0x000fe20000004100 */
[----:B------:R-:W-:Y:S01]  /*7150*/  F2FP.F16.F32.PACK_AB R9, R15, R10 ;  /* 0x0000000a0f09723e */ /* 0x000fe200000000ff */
[----:B------:R-:W-:Y:S01]  /*7160*/  FMUL R25, R47, R29 ;  /* 0x0000001d2f197220 */ /* 0x000fe20000400000 */
[--C-:B------:R-:W-:Y:S01]  /*7170*/  HADD2.F32 R4, -RZ, R77.reuse.H0_H0 ;  /* 0x2000004dff047230 */ /* 0x100fe20000004100 */
[----:B------:R-:W-:Y:S01]  /*7180*/  F2FP.F16.F32.PACK_AB R10, R13, R12 ;  /* 0x0000000c0d0a723e */ /* 0x000fe200000000ff */
[----:B------:R-:W-:Y:S01]  /*7190*/  FMUL R26, R47, R30 ;  /* 0x0000001e2f1a7220 */ /* 0x000fe20000400000 */
[----:B------:R-:W-:Y:S01]  /*71a0*/  F2FP.F16.F32.PACK_AB R11, R19, R14 ;  /* 0x0000000e130b723e */ /* 0x000fe200000000ff */
[C---:B------:R-:W-:Y:S01]  /*71b0*/  FFMA R27, R49.reuse, R0, R27 ;  /* 0x00000000311b7223 */ /* 0x040fe2000000001b */
[C---:B------:R-:W-:Y:S01]  /*71c0*/  FFMA R24, R49.reuse, R2, R24 ;  /* 0x0000000231187223 */ /* 0x040fe20000000018 */
[----:B------:R-:W-:Y:S02]  /*71d0*/  HADD2.F32 R0, -RZ, R77.H1_H1 ;  /* 0x3000004dff007230 */ /* 0x000fe40000004100 */
[----:B------:R-:W-:Y:S01]  /*71e0*/  FFMA R25, R49, R3, R25 ;  /* 0x0000000331197223 */ /* 0x000fe20000000019 */
[----:B------:R1:W-:Y:S01]  /*71f0*/  STS.128 [R99+0x2010], R8 ;  /* 0x0020100863007388 */ /* 0x0003e20000000c00 */
[----:B------:R-:W-:Y:S01]  /*7200*/  FMUL R31, R47, R31 ;  /* 0x0000001f2f1f7220 */ /* 0x000fe20000400000 */
[--C-:B------:R-:W-:Y:S02]  /*7210*/  HADD2.F32 R2, -RZ, R78.reuse.H0_H0 ;  /* 0x2000004eff027230 */ /* 0x100fe40000004100 */
[----:B------:R-:W-:Y:S01]  /*7220*/  FFMA R26, R49, R4, R26 ;  /* 0x00000004311a7223 */ /* 0x000fe2000000001a */
[----:B------:R-:W-:Y:S02]  /*7230*/  HADD2.F32 R3, -RZ, R78.H1_H1 ;  /* 0x3000004eff037230 */ /* 0x000fe40000004100 */
[----:B------:R-:W-:Y:S01]  /*7240*/  FMUL R29, R47, R33 ;  /* 0x000000212f1d7220 */ /* 0x000fe20000400000 */
[--C-:B------:R-:W-:Y:S01]  /*7250*/  HADD2.F32 R4, -RZ, R79.reuse.H0_H0 ;  /* 0x2000004fff047230 */ /* 0x100fe20000004100 */
[----:B------:R-:W-:Y:S01]  /*7260*/  F2FP.F16.F32.PACK_AB R16, R17, R16 ;  /* 0x000000101110723e */ /* 0x000fe200000000ff */
[----:B------:R-:W-:Y:S01]  /*7270*/  FMUL R30, R47, R34 ;  /* 0x000000222f1e7220 */ /* 0x000fe20000400000 */
        /* <DEDUP_REMOVED lines=14> */
[----:B------:R-:W-:Y:S02]  /*7360*/  F2FP.F16.F32.PACK_AB R27, R35, R30 ;  /* 0x0000001e231b723e */ /* 0x000fe400000000ff */
[----:B------:R-:W-:Y:S02]  /*7370*/  LEA R0, R65, UR48, 0x3 ;  /* 0x0000003041007c11 */ /* 0x000fe4000f8e18ff */
[----:B------:R-:W-:Y:S01]  /*7380*/  @P6 SHF.L.U32 R2, R97, 0x1f, RZ ;  /* 0x0000001f61026819 */ /* 0x000fe200000006ff */
        /* <DEDUP_REMOVED lines=9> */
[----:B------:R-:W-:Y:S02]  /*7420*/  UIADD3 UR8, UP0, UPT, UR52, 0x680, URZ ;  /* 0x0000068034087890 */ /* 0x000fe4000ff1e0ff */
[----:B------:R-:W-:Y:S02]  /*7430*/  UIADD3 UR5, UPT, UPT, UR41, 0x20, URZ ;  /* 0x0000002029057890 */ /* 0x000fe4000fffe0ff */
[----:B------:R-:W-:Y:S02]  /*7440*/  UIADD3 UR4, UPT, UPT, UR48, 0x2200, URZ ;  /* 0x0000220030047890 */ /* 0x000fe4000fffe0ff */
[----:B------:R-:W-:Y:S01]  /*7450*/  UIADD3.X UR9, UPT, UPT, URZ, UR53, URZ, UP0, !UPT ;  /* 0x00000035ff097290 */ /* 0x000fe200087fe4ff */
[----:B------:R-:W-:Y:S01]  /*7460*/  UMOV UR6, UR42 ;  /* 0x0000002a00067c82 */ /* 0x000fe20008000000 */
[----:B------:R-:W-:Y:S07]  /*7470*/  UMOV UR7, UR36 ;  /* 0x0000002400077c82 */ /* 0x000fee0008000000 */
[----:B------:R2:W-:Y:S01]  /*7480*/  UTMASTG.3D [UR4], [UR8] ;  /* 0x00000004080073b5 */ /* 0x0005e20008010000 */
[----:B------:R0:W-:Y:S01]  /*7490*/  UTMACMDFLUSH ;  /* 0x00000000000079b7 */ /* 0x0001e20000000000 */
[----:B--2---:R-:W-:Y:S04]  /*74a0*/  DEPBAR.LE SB0, 0x1 ;  /* 0x000080400000791a */ /* 0x004fe80000000000 */
.L_x_115:
[----:B------:R-:W-:Y:S05]  /*74b0*/  BSYNC.RECONVERGENT B0 ;  /* 0x0000000000007941 */ /* 0x000fea0003800200 */
.L_x_114:
[----:B------:R-:W-:Y:S01]  /*74c0*/  BAR.SYNC.DEFER_BLOCKING 0x1, 0x80 ;  /* 0x0042000000007b1d */ /* 0x000fe20000010000 */
[----:B------:R-:W-:Y:S04]  /*74d0*/  UIADD3 UR40, UPT, UPT, UR51, 0x1, URZ ;  /* 0x0000000133287890 */ /* 0x000fe8000fffe0ff */
[----:B------:R-:W-:Y:S04]  /*74e0*/  UISETP.NE.AND UP0, UPT, UR40, 0x4, UPT ;  /* 0x000000042800788c */ /* 0x000fe8000bf05270 */
[----:B------:R-:W-:Y:S01]  /*74f0*/  USEL UR40, UR40, URZ, UP0 ;  /* 0x000000ff28287287 */ /* 0x000fe20008000000 */
[----:B------:R2:W-:Y:S01]  /*7500*/  @P6 SYNCS.ARRIVE.TRANS64.RED.A1T0 RZ, [R72+URZ], RZ ;  /* 0x000000ff48ff69a7 */ /* 0x0005e200081004ff */
[----:B------:R-:W-:Y:S01]  /*7510*/  BSSY B1, `(.L_x_116) ;  /* 0x0000017000017945 */ /* 0x000fe20003800000 */
[----:B------:R-:W4:Y:S02]  /*7520*/  @P6 SYNCS.PHASECHK.TRANS64.TRYWAIT P0, [R0+URZ+0x40], R2 ;  /* 0x00004002000065a7 */ /* 0x000f2400080011ff */
[----:B----4-:R-:W-:Y:S01]  /*7530*/  @P6 SEL R66, RZ, 0x1, !P0 ;  /* 0x00000001ff426807 */ /* 0x010fe20004000000 */
[----:B--2---:R-:W-:Y:S06]  /*7540*/  @!P6 BRA `(.L_x_117) ;  /* 0x00000000004ce947 */ /* 0x004fec0003800000 */
        /* <DEDUP_REMOVED lines=9> */
[----:B------:R-:W-:Y:S04]  /*75e0*/  SHF.L.U32 R6, R97, 0x1f, RZ ;  /* 0x0000001f61067819 */ /* 0x000fe800000006ff */
[----:B------:R-:W2:Y:S02]  /*75f0*/  SYNCS.PHASECHK.TRANS64.TRYWAIT P0, [R0+URZ+0x40], R6 ;  /* 0x00004006000075a7 */ /* 0x000ea400080011ff */
[----:B--2---:R-:W-:Y:S05]  /*7600*/  @!P0 BRA `(.L_x_120) ;  /* 0x0000002400648947 */ /* 0x004fea0003800000 */
.L_x_119:
[----:B------:R-:W-:Y:S05]  /*7610*/  BSYNC B0 ;  /* 0x0000000000007941 */ /* 0x000fea0003800000 */
.L_x_118:
[----:B------:R-:W-:Y:S02]  /*7620*/  ISETP.NE.AND P0, PT, R67, RZ, PT ;  /* 0x000000ff4300720c */ /* 0x000fe40003f05270 */
[----:B------:R-:W-:Y:S11]  /*7630*/  IADD3 R65, PT, PT, R65, 0x1, RZ ;  /* 0x0000000141417810 */ /* 0x000ff60007ffe0ff */
[----:B------:R4:W1:Y:S04]  /*7640*/  @P0 LDS.128 R56, [R5] ;  /* 0x0000000005380984 */ /* 0x0008680000000c00 */
[----:B------:R4:W1:Y:S04]  /*7650*/  @P0 LDS.128 R60, [R4+0x10] ;  /* 0x00001000043c0984 */ /* 0x0008680000000c00 */
[----:B------:R4:W1:Y:S04]  /*7660*/  @P0 LDS.128 R68, [R3+0x20] ;  /* 0x0000200003440984 */ /* 0x0008680000000c00 */
[----:B------:R4:W1:Y:S02]  /*7670*/  @P0 LDS.128 R76, [R2+0x30] ;  /* 0x00003000024c0984 */ /* 0x0008640000000c00 */
.L_x_117:
[----:B------:R-:W-:Y:S05]  /*7680*/  BSYNC B1 ;  /* 0x0000000000017941 */ /* 0x000fea0003800000 */
.L_x_116:
        /* <DEDUP_REMOVED lines=21> */
.L_x_121:
        /* <DEDUP_REMOVED lines=146> */
.L_x_123:
[----:B------:R-:W-:Y:S05]  /*8100*/  BSYNC.RECONVERGENT B0 ;  /* 0x0000000000007941 */ /* 0x000fea0003800200 */
.L_x_122:
        /* <DEDUP_REMOVED lines=21> */
.L_x_127:
[----:B------:R-:W-:Y:S05]  /*8260*/  BSYNC B0 ;  /* 0x0000000000007941 */ /* 0x000fea0003800000 */
.L_x_126:
[----:B------:R-:W-:Y:S11]  /*8270*/  ISETP.NE.AND P0, PT, R67, RZ, PT ;  /* 0x000000ff4300720c */ /* 0x000ff60003f05270 */
[----:B------:R-:W-:Y:S02]  /*8280*/  @!UPT UIADD3 URZ, UPT, UPT, URZ, URZ, URZ ;  /* 0x000000fffffff290 */ /* 0x000fe4000fffe0ff */
[----:B------:R4:W1:Y:S04]  /*8290*/  @P0 LDS.128 R56, [R4] ;  /* 0x0000000004380984 */ /* 0x0008680000000c00 */
[----:B------:R4:W1:Y:S04]  /*82a0*/  @P0 LDS.128 R60, [R3+0x10] ;  /* 0x00001000033c0984 */ /* 0x0008680000000c00 */
[----:B------:R4:W1:Y:S04]  /*82b0*/  @P0 LDS.128 R68, [R2+0x20] ;  /* 0x0000200002440984 */ /* 0x0008680000000c00 */
[----:B------:R4:W1:Y:S02]  /*82c0*/  @P0 LDS.128 R76, [R65+0x30] ;  /* 0x00003000414c0984 */ /* 0x0008640000000c00 */
.L_x_125:
[----:B------:R-:W-:Y:S05]  /*82d0*/  BSYNC B1 ;  /* 0x0000000000017941 */ /* 0x000fea0003800000 */
.L_x_124:
        /* <DEDUP_REMOVED lines=21> */
.L_x_129:
[----:B------:R-:W-:Y:S01]  /*8430*/  ISETP.NE.AND P0, PT, R102, RZ, PT ;  /* 0x000000ff6600720c */ /* 0x000fe20003f05270 */
[----:B------:R-:W-:Y:S05]  /*8440*/  WARPSYNC.ALL ;  /* 0x0000000000007948 */ /* 0x000fea0003800000 */
[----:B------:R-:W-:Y:S01]  /*8450*/  R2UR UR4, R48 ;  /* 0x00000000300472ca */ /* 0x000fe200000e0000 */
[--C-:B-1----:R-:W-:Y:S01]  /*8460*/  HADD2.F32 R0, -RZ, R56.reuse.H0_H0 ;  /* 0x20000038ff007230 */ /* 0x102fe20000004100 */
[----:B------:R-:W-:Y:S01]  /*8470*/  R2UR UR5, R64 ;  /* 0x00000000400572ca */ /* 0x000fe200000e0000 */
[----:B----4-:R-:W-:Y:S01]  /*8480*/  HADD2.F32 R2, -RZ, R56.H1_H1 ;  /* 0x30000038ff027230 */ /* 0x010fe20000004100 */
[----:B------:R-:W-:Y:S01]  /*8490*/  BSSY.RECONVERGENT B0, `(.L_x_130) ;  /* 0x0000089000007945 */ /* 0x000fe20003800200 */
[--C-:B------:R-:W-:Y:S02]  /*84a0*/  HADD2.F32 R3, -RZ, R57.reuse.H0_H0 ;  /* 0x20000039ff037230 */ /* 0x100fe40000004100 */
[----:B------:R-:W-:Y:S02]  /*84b0*/  HADD2.F32 R48, -RZ, R57.H1_H1 ;  /* 0x30000039ff307230 */ /* 0x000fe40000004100 */
[--C-:B------:R-:W-:Y:S02]  /*84c0*/  HADD2.F32 R50, -RZ, R58.reuse.H0_H0 ;  /* 0x2000003aff327230 */ /* 0x100fe40000004100 */
[----:B------:R-:W-:Y:S02]  /*84d0*/  HADD2.F32 R51, -RZ, R58.H1_H1 ;  /* 0x3000003aff337230 */ /* 0x000fe40000004100 */
[----:B------:R-:W1:Y:S01]  /*84e0*/  LDTM.x32 R4, tmem[UR4+0x60] ;  /* 0x00006004000479ee */ /* 0x000e6200082c0000 */
[----:B------:R-:W-:Y:S01]  /*84f0*/  NOP ;  /* 0x0000000000007918 */ /* 0x000fe20000000000 */
[----:B------:R-:W-:Y:S01]  /*8500*/  UIADD3 UR5, UPT, UPT, UR5, 0xd0, URZ ;  /* 0x000000d005057890 */ /* 0x000fe2000fffe0ff */
[--C-:B------:R-:W-:Y:S02]  /*8510*/  HADD2.F32 R52, -RZ, R59.reuse.H0_H0 ;  /* 0x2000003bff347230 */ /* 0x100fe40000004100 */
[----:B------:R-:W-:Y:S01]  /*8520*/  HADD2.F32 R53, -RZ, R59.H1_H1 ;  /* 0x3000003bff357230 */ /* 0x000fe20000004100 */
[----:B------:R-:W-:Y:S01]  /*8530*/  UPRMT UR5, UR37, 0x654, UR5 ;  /* 0x0000065425057896 */ /* 0x000fe20008000005 */
[--C-:B------:R-:W-:Y:S02]  /*8540*/  HADD2.F32 R54, -RZ, R60.reuse.H0_H0 ;  /* 0x2000003cff367230 */ /* 0x100fe40000004100 */
[----:B------:R-:W-:Y:S02]  /*8550*/  HADD2.F32 R55, -RZ, R60.H1_H1 ;  /* 0x3000003cff377230 */ /* 0x000fe40000004100 */
[--C-:B------:R-:W-:Y:S02]  /*8560*/  HADD2.F32 R56, -RZ, R61.reuse.H0_H0 ;  /* 0x2000003dff387230 */ /* 0x100fe40000004100 */
[----:B------:R-:W-:Y:S02]  /*8570*/  HADD2.F32 R57, -RZ, R61.H1_H1 ;  /* 0x3000003dff397230 */ /* 0x000fe40000004100 */
[----:B-1----:R-:W-:Y:S01]  /*8580*/  SYNCS.ARRIVE.TRANS64.RED.A1T0 RZ, [UR5], RZ ;  /* 0x000000ffffff79a7 */ /* 0x002fe20008100405 */
[--C-:B------:R-:W-:Y:S02]  /*8590*/  HADD2.F32 R58, -RZ, R62.reuse.H0_H0 ;  /* 0x2000003eff3a7230 */ /* 0x100fe40000004100 */
[----:B------:R-:W-:Y:S02]  /*85a0*/  HADD2.F32 R59, -RZ, R62.H1_H1 ;  /* 0x3000003eff3b7230 */ /* 0x000fe40000004100 */
[--C-:B------:R-:W-:Y:S02]  /*85b0*/  HADD2.F32 R60, -RZ, R63.reuse.H0_H0 ;  /* 0x2000003fff3c7230 */ /* 0x100fe40000004100 */
[----:B------:R-:W-:Y:S02]  /*85c0*/  HADD2.F32 R61, -RZ, R63.H1_H1 ;  /* 0x3000003fff3d7230 */ /* 0x000fe40000004100 */
[C---:B------:R-:W-:Y:S01]  /*85d0*/  FMUL R4, R47.reuse, R4 ;  /* 0x000000042f047220 */ /* 0x040fe20000400000 */
[C---:B------:R-:W-:Y:S01]  /*85e0*/  FMUL R5, R47.reuse, R5 ;  /* 0x000000052f057220 */ /* 0x040fe20000400000 */
[C---:B------:R-:W-:Y:S01]  /*85f0*/  FMUL R6, R47.reuse, R6 ;  /* 0x000000062f067220 */ /* 0x040fe20000400000 */
[----:B------:R-:W-:Y:S01]  /*8600*/  FMUL R7, R47, R7 ;  /* 0x000000072f077220 */ /* 0x000fe20000400000 */
[C---:B------:R-:W-:Y:S01]  /*8610*/  FFMA R4, R49.reuse, R0, R4 ;  /* 0x0000000031047223 */ /* 0x040fe20000000004 */
[C---:B------:R-:W-:Y:S01]  /*8620*/  FFMA R5, R49.reuse, R2, R5 ;  /* 0x0000000231057223 */ /* 0x040fe20000000005 */
[C---:B------:R-:W-:Y:S01]  /*8630*/  FFMA R6, R49.reuse, R3, R6 ;  /* 0x0000000331067223 */ /* 0x040fe20000000006 */
[----:B------:R-:W-:Y:S01]  /*8640*/  FFMA R7, R49, R48, R7 ;  /* 0x0000003031077223 */ /* 0x000fe20000000007 */
[C---:B------:R-:W-:Y:S01]  /*8650*/  FMUL R8, R47.reuse, R8 ;  /* 0x000000082f087220 */ /* 0x040fe20000400000 */
[----:B------:R-:W-:Y:S01]  /*8660*/  FMUL R9, R47, R9 ;  /* 0x000000092f097220 */ /* 0x000fe20000400000 */
[----:B------:R-:W-:Y:S01]  /*8670*/  F2FP.F16.F32.PACK_AB R4, R5, R4 ;  /* 0x000000040504723e */ /* 0x000fe200000000ff */
[----:B------:R-:W-:Y:S01]  /*8680*/  FMUL R0, R47, R10 ;  /* 0x0000000a2f007220 */ /* 0x000fe20000400000 */
[----:B------:R-:W-:Y:S01]  /*8690*/  F2FP.F16.F32.PACK_AB R5, R7, R6 ;  /* 0x000000060705723e */ /* 0x000fe200000000ff */
[C---:B------:R-:W-:Y:S01]  /*86a0*/  FFMA R8, R49.reuse, R50, R8 ;  /* 0x0000003231087223 */ /* 0x040fe20000000008 */
[C---:B------:R-:W-:Y:S01]  /*86b0*/  FFMA R9, R49.reuse, R51, R9 ;  /* 0x0000003331097223 */ /* 0x040fe20000000009 */
[----:B------:R-:W-:Y:S01]  /*86c0*/  FFMA R0, R49, R52, R0 ;  /* 0x0000003431007223 */ /* 0x000fe20000000000 */
[C---:B------:R-:W-:Y:S01]  /*86d0*/  FMUL R2, R47.reuse, R11 ;  /* 0x0000000b2f027220 */ /* 0x040fe20000400000 */
[C---:B------:R-:W-:Y:S01]  /*86e0*/  FMUL R3, R47.reuse, R12 ;  /* 0x0000000c2f037220 */ /* 0x040fe20000400000 */
[----:B------:R-:W-:Y:S01]  /*86f0*/  FMUL R10, R47, R13 ;  /* 0x0000000d2f0a7220 */ /* 0x000fe20000400000 */
[----:B------:R-:W-:Y:S01]  /*8700*/  F2FP.F16.F32.PACK_AB R6, R9, R8 ;  /* 0x000000080906723e */ /* 0x000fe200000000ff */
[C---:B------:R-:W-:Y:S01]  /*8710*/  FFMA R2, R49.reuse, R53, R2 ;  /* 0x0000003531027223 */ /* 0x040fe20000000002 */
[C---:B------:R-:W-:Y:S01]  /*8720*/  FFMA R3, R49.reuse, R54, R3 ;  /* 0x0000003631037223 */ /* 0x040fe20000000003 */
[----:B------:R-:W-:Y:S01]  /*8730*/  FFMA R10, R49, R55, R10 ;  /* 0x00000037310a7223 */ /* 0x000fe2000000000a */
[C---:B------:R-:W-:Y:S01]  /*8740*/  FMUL R11, R47.reuse, R14 ;  /* 0x0000000e2f0b7220 */ /* 0x040fe20000400000 */
[C---:B------:R-:W-:Y:S01]  /*8750*/  FMUL R15, R47.reuse, R15 ;  /* 0x0000000f2f0f7220 */ /* 0x040fe20000400000 */
[C---:B------:R-:W-:Y:S01]  /*8760*/  FMUL R12, R47.reuse, R16 ;  /* 0x000000102f0c7220 */ /* 0x040fe20000400000 */
[----:B------:R-:W-:Y:S01]  /*8770*/  FMUL R13, R47, R17 ;  /* 0x000000112f0d7220 */ /* 0x000fe20000400000 */
[----:B------:R-:W-:Y:S01]  /*8780*/  FFMA R11, R49, R56, R11 ;  /* 0x00000038310b7223 */ /* 0x000fe2000000000b */
[----:B------:R-:W-:Y:S01]  /*8790*/  FMUL R14, R47, R18 ;  /* 0x000000122f0e7220 */ /* 0x000fe20000400000 */
[----:B------:R-:W-:Y:S01]  /*87a0*/  FFMA R15, R49, R57, R15 ;  /* 0x00000039310f7223 */ /* 0x000fe2000000000f */
[--C-:B------:R-:W-:Y:S02]  /*87b0*/  HADD2.F32 R62, -RZ, R68.reuse.H0_H0 ;  /* 0x20000044ff3e7230 */ /* 0x100fe40000004100 */
[----:B------:R-:W-:Y:S01]  /*87c0*/  FMUL R19, R47, R19 ;  /* 0x000000132f137220 */ /* 0x000fe20000400000 */
[----:B------:R-:W-:Y:S01]  /*87d0*/  F2FP.F16.F32.PACK_AB R7, R2, R0 ;  /* 0x000000000207723e */ /* 0x000fe200000000ff */
[----:B------:R-:W-:Y:S01]  /*87e0*/  FFMA R12, R49, R58, R12 ;  /* 0x0000003a310c7223 */ /* 0x000fe2000000000c */
[----:B------:R-:W-:Y:S02]  /*87f0*/  HADD2.F32 R63, -RZ, R68.H1_H1 ;  /* 0x30000044ff3f7230 */ /* 0x000fe40000004100 */
[----:B------:R-:W-:Y:S01]  /*8800*/  FMUL R16, R47, R20 ;  /* 0x000000142f107220 */ /* 0x000fe20000400000 */
[----:B------:R-:W-:Y:S01]  /*8810*/  FFMA R13, R49, R59, R13 ;  /* 0x0000003b310d7223 */ /* 0x000fe2000000000d */
[----:B------:R1:W-:Y:S01]  /*8820*/  STS.128 [R100+0x6000], R4 ;  /* 0x0060000464007388 */ /* 0x0003e20000000c00 */
[--C-:B------:R-:W-:Y:S02]  /*8830*/  HADD2.F32 R64, -RZ, R69.reuse.H0_H0 ;  /* 0x20000045ff407230 */ /* 0x100fe40000004100 */
[----:B------:R-:W-:Y:S01]  /*8840*/  FMUL R17, R47, R21 ;  /* 0x000000152f117220 */ /* 0x000fe20000400000 */
[----:B------:R-:W-:Y:S01]  /*8850*/  FFMA R14, R49, R60, R14 ;  /* 0x0000003c310e7223 */ /* 0x000fe2000000000e */
[----:B------:R-:W-:Y:S02]  /*8860*/  HADD2.F32 R65, -RZ, R69.H1_H1 ;  /* 0x30000045ff417230 */ /* 0x000fe40000004100 */
[----:B------:R-:W-:Y:S01]  /*8870*/  FMUL R18, R47, R22 ;  /* 0x000000162f127220 */ /* 0x000fe20000400000 */
[----:B------:R-:W-:Y:S01]  /*8880*/  FFMA R19, R49, R61, R19 ;  /* 0x0000003d31137223 */ /* 0x000fe20000000013 */
        /* <DEDUP_REMOVED lines=11> */
[----:B------:R-:W-:Y:S01]  /*8940*/  F2FP.F16.F32.PACK_AB R8, R10, R3 ;  /* 0x000000030a08723e */ /* 0x000fe200000000ff */
[----:B------:R-:W-:Y:S01]  /*8950*/  FFMA R23, R49, R65, R23 ;  /* 0x0000004131177223 */ /* 0x000fe20000000017 */
[----:B------:R-:W-:Y:S01]  /*8960*/  F2FP.F16.F32.PACK_AB R9, R15, R11 ;  /* 0x0000000b0f09723e */ /* 0x000fe200000000ff */
[--C-:B------:R-:W-:Y:S02]  /*8970*/  HADD2.F32 R70, -RZ, R76.reuse.H0_H0 ;  /* 0x2000004cff467230 */ /* 0x100fe40000004100 */
[----:B------:R-:W-:Y:S01]  /*8980*/  FMUL R27, R47, R27 ;  /* 0x0000001b2f1b7220 */ /* 0x000fe20000400000 */
[----:B------:R-:W-:Y:S01]  /*8990*/  F2FP.F16.F32.PACK_AB R10, R13, R12 ;  /* 0x0000000c0d0a723e */ /* 0x000fe200000000ff */
[----:B------:R-:W-:Y:S01]  /*89a0*/  FFMA R20, R49, R66, R20 ;  /* 0x0000004231147223 */ /* 0x000fe20000000014 */
[----:B------:R-:W-:Y:S01]  /*89b0*/  F2FP.F16.F32.PACK_AB R11, R19, R14 ;  /* 0x0000000e130b723e */ /* 0x000fe200000000ff */
[----:B------:R-:W-:Y:S02]  /*89c0*/  HADD2.F32 R71, -RZ, R76.H1_H1 ;  /* 0x3000004cff477230 */ /* 0x000fe40000004100 */
[----:B------:R-:W-:Y:S01]  /*89d0*/  FMUL R24, R47, R28 ;  /* 0x0000001c2f187220 */ /* 0x000fe20000400000 */
[----:B------:R-:W-:Y:S01]  /*89e0*/  FFMA R21, R49, R67, R21 ;  /* 0x0000004331157223 */ /* 0x000fe20000000015 */
[--C-:B------:R-:W-:Y:S01]  /*89f0*/  HADD2.F32 R72, -RZ, R77.reuse.H0_H0 ;  /* 0x2000004dff487230 */ /* 0x100fe20000004100 */
[----:B------:R1:W-:Y:S01]  /*8a00*/  STS.128 [R99+0x6010], R8 ;  /* 0x0060100863007388 */ /* 0x0003e20000000c00 */
        /* <DEDUP_REMOVED lines=49> */
.L_x_131:
[----:B------:R-:W-:Y:S05]  /*8d20*/  BSYNC.RECONVERGENT B0 ;  /* 0x0000000000007941 */ /* 0x000fea0003800200 */
.L_x_130:
[----:B------:R-:W-:Y:S01]  /*8d30*/  BAR.SYNC.DEFER_BLOCKING 0x1, 0x80 ;  /* 0x0042000000007b1d */ /* 0x000fe20000010000 */
[----:B------:R-:W-:Y:S01]  /*8d40*/  UISETP.NE.AND UP0, UPT, UR49, -0x4, UPT ;  /* 0xfffffffc3100788c */ /* 0x000fe2000bf05270 */
[----:B------:R-:W-:Y:S08]  /*8d50*/  IADD3 R45, PT, PT, R45, 0x1, RZ ;  /* 0x000000012d2d7810 */ /* 0x000ff00007ffe0ff */
[----:B------:R-:W-:Y:S05]  /*8d60*/  BRA.U !UP0, `(.L_x_132) ;  /* 0x0000000108287547 */ /* 0x000fea000b800000 */
[----:B------:R-:W-:Y:S01]  /*8d70*/  ISETP.NE.AND P0, PT, R107, RZ, PT ;  /* 0x000000ff6b00720c */ /* 0x000fe20003f05270 */
[----:B------:R-:W-:Y:S01]  /*8d80*/  IMAD.U32 R2, RZ, RZ, UR51 ;  /* 0x00000033ff027e24 */ /* 0x000fe2000f8e00ff */
[----:B------:R-:W-:Y:S01]  /*8d90*/  UIADD3 UR51, UPT, UPT, UR51, 0x1, URZ ;  /* 0x0000000133337890 */ /* 0x000fe2000fffe0ff */
[----:B------:R-:W-:Y:S03]  /*8da0*/  IMAD.U32 R0, RZ, RZ, UR37 ;  /* 0x00000025ff007e24 */ /* 0x000fe6000f8e00ff */
[----:B------:R-:W-:Y:S04]  /*8db0*/  UISETP.NE.AND UP0, UPT, UR51, 0x4, UPT ;  /* 0x000000043300788c */ /* 0x000fe8000bf05270 */
[----:B------:R-:W-:Y:S03]  /*8dc0*/  USEL UR51, UR51, URZ, UP0 ;  /* 0x000000ff33337287 */ /* 0x000fe60008000000 */
[----:B------:R-:W-:Y:S05]  /*8dd0*/  @P0 LEA R2, R2, UR48, 0x3 ;  /* 0x0000003002020c11 */ /* 0x000fea000f8e18ff */
[----:B------:R-:W-:Y:S05]  /*8de0*/  @P0 VIADD R2, R2, 0x60 ;  /* 0x0000006002020836 */ /* 0x000fea0000000000 */
[----:B------:R-:W-:Y:S04]  /*8df0*/  @P0 PRMT R0, R0, 0x654, R2 ;  /* 0x0000065400000816 */ /* 0x000fe80000000002 */
[----:B------:R2:W-:Y:S03]  /*8e00*/  @P0 SYNCS.ARRIVE.TRANS64.RED.A1T0 RZ, [R0+URZ], RZ ;  /* 0x000000ff00ff09a7 */ /* 0x0005e600081004ff */
.L_x_132:
[----:B------:R-:W-:Y:S01]  /*8e10*/  ISETP.NE.AND P2, PT, R103, RZ, PT ;  /* 0x000000ff6700720c */ /* 0x000fe20003f45270 */
[----:B------:R-:W-:Y:S01]  /*8e20*/  UIADD3 UR49, UPT, UPT, UR49, 0x4, URZ ;  /* 0x0000000431317890 */ /* 0x000fe2000fffe0ff */
[----:B------:R-:W-:Y:S01]  /*8e30*/  ISETP.NE.AND P0, PT, R105, 0x2, PT ;  /* 0x000000026900780c */ /* 0x000fe20003f05270 */
[----:B------:R-:W-:Y:S01]  /*8e40*/  IMAD.IADD R20, R43, 0x1, R86 ;  /* 0x000000012b147824 */ /* 0x000fe200078e0256 */
[----:B------:R-:W-:Y:S01]  /*8e50*/  ISETP.NE.AND P1, PT, R45, 0x4, PT ;  /* 0x000000042d00780c */ /* 0x000fe20003f25270 */
[----:B------:R-:W-:Y:S01]  /*8e60*/  IMAD.IADD R21, R44, 0x1, R87 ;  /* 0x000000012c157824 */ /* 0x000fe200078e0257 */
[----:B------:R-:W-:Y:S02]  /*8e70*/  SEL R2, RZ, 0x1, P0 ;  /* 0x00000001ff027807 */ /* 0x000fe40000000000 */
[----:B--2---:R-:W-:Y:S02]  /*8e80*/  SEL R0, RZ, 0x1, P1 ;  /* 0x00000001ff007807 */ /* 0x004fe40000800000 */
[----:B------:R-:W-:Y:S02]  /*8e90*/  LOP3.LUT R95, R95, R2, RZ, 0x3c, !PT ;  /* 0x000000025f5f7212 */ /* 0x000fe400078e3cff */
[----:B------:R-:W-:Y:S02]  /*8ea0*/  LOP3.LUT R96, R96, R0, RZ, 0x3c, !PT ;  /* 0x0000000060607212 */ /* 0x000fe400078e3cff */
[----:B------:R-:W-:Y:S02]  /*8eb0*/  @P2 R2UR UR36, R94 ;  /* 0x000000005e2422ca */ /* 0x000fe400000e0000 */
[----:B------:R-:W-:Y:S02]  /*8ec0*/  SEL R105, R105, RZ, P0 ;  /* 0x000000ff69697207 */ /* 0x000fe40000000000 */
[----:B------:R-:W-:Y:S01]  /*8ed0*/  SEL R45, R45, RZ, P1 ;  /* 0x000000ff2d2d7207 */ /* 0x000fe20000800000 */
[----:B------:R-:W-:Y:S10]  /*8ee0*/  @P2 BRA `(.L_x_133) ;  /* 0xffffffc000502947 */ /* 0x000ff4000383ffff */
[----:B------:R-:W-:-:S09]  /*8ef0*/  UISETP.NE.AND UP0, UPT, UR50, URZ, UPT ;  /* 0x000000ff3200728c */ /* 0x000fd2000bf05270 */
[----:B------:R-:W-:Y:S05]  /*8f00*/  BRA.U !UP0, `(.L_x_134) ;  /* 0x0000000108487547 */ /* 0x000fea000b800000 */
[----:B------:R-:W2:Y:S02]  /*8f10*/  LDCU.64 UR4, c[0x0][0x890] ;  /* 0x00011200ff0477ac */ /* 0x000ea40008000a00 */
[----:B--2---:R-:W-:-:S04]  /*8f20*/  UISETP.NE.U32.AND UP0, UPT, UR4, URZ, UPT ;  /* 0x000000ff0400728c */ /* 0x004fc8000bf05070 */
[----:B------:R-:W-:-:S09]  /*8f30*/  UISETP.NE.AND.EX UP0, UPT, UR5, URZ, UPT, UP0 ;  /* 0x000000ff0500728c */ /* 0x000fd2000bf05300 */
[----:B------:R-:W-:Y:S05]  /*8f40*/  BRA.U UP0, `(.L_x_135) ;  /* 0x00000001000c7547 */ /* 0x000fea000b800000 */
[----:B------:R-:W-:-:S13]  /*8f50*/  FSETP.NEU.AND P0, PT, R49, RZ, PT ;  /* 0x000000ff3100720b */ /* 0x000fda0003f0d000 */
[----:B------:R-:W-:Y:S05]  /*8f60*/  @!P0 EXIT ;  /* 0x000000000000894d */ /* 0x000fea0003800000 */
[----:B------:R-:W-:Y:S05]  /*8f70*/  BRA `(.L_x_134) ;  /* 0x00000000002c7947 */ /* 0x000fea0003800000 */
.L_x_135:
[----:B------:R-:W-:Y:S01]  /*8f80*/  ISETP.NE.AND P0, PT, R104, RZ, PT ;  /* 0x000000ff6800720c */ /* 0x000fe20003f05270 */
[----:B------:R-:W-:-:S12]  /*8f90*/  BSSY.RECONVERGENT B0, `(.L_x_134) ;  /* 0x0000009000007945 */ /* 0x000fd80003800200 */
[----:B------:R-:W-:Y:S05]  /*8fa0*/  @P0 BRA `(.L_x_136) ;  /* 0x0000000000140947 */ /* 0x000fea0003800000 */
[----:B------:R-:W2:Y:S02]  /*8fb0*/  LDCU.64 UR4, c[0x0][0x888] ;  /* 0x00011100ff0477ac */ /* 0x000ea40008000a00 */
[----:B--2---:R-:W-:-:S04]  /*8fc0*/  ISETP.NE.U32.AND P0, PT, RZ, UR4, PT ;  /* 0x00000004ff007c0c */ /* 0x004fc8000bf05070 */
[----:B------:R-:W-:-:S13]  /*8fd0*/  ISETP.NE.AND.EX P0, PT, RZ, UR5, PT, P0 ;  /* 0x00000005ff007c0c */ /* 0x000fda000bf05300 */
[----:B------:R-:W-:Y:S05]  /*8fe0*/  @!P0 EXIT ;  /* 0x000000000000894d */ /* 0x000fea0003800000 */
[----:B------:R-:W-:Y:S05]  /*8ff0*/  BRA `(.L_x_137) ;  /* 0x0000000000087947 */ /* 0x000fea0003800000 */
.L_x_136:
[----:B------:R-:W-:-:S13]  /*9000*/  FSETP.NEU.AND P0, PT, R49, RZ, PT ;  /* 0x000000ff3100720b */ /* 0x000fda0003f0d000 */
[----:B------:R-:W-:Y:S05]  /*9010*/  @!P0 EXIT ;  /* 0x000000000000894d */ /* 0x000fea0003800000 */
.L_x_137:
[----:B------:R-:W-:Y:S05]  /*9020*/  BSYNC.RECONVERGENT B0 ;  /* 0x0000000000007941 */ /* 0x000fea0003800200 */
.L_x_134:
[----:B------:R-:W-:Y:S01]  /*9030*/  ULEA UR4, UR51, UR48, 0x3 ;  /* 0x0000003033047291 */ /* 0x000fe2000f8e18ff */
[----:B------:R-:W-:-:S04]  /*9040*/  DEPBAR.LE SB0, 0x0 ;  /* 0x000080000000791a */ /* 0x000fc80000000000 */
[----:B------:R-:W-:-:S04]  /*9050*/  UIADD3 UR4, UPT, UPT, UR4, 0x60, URZ ;  /* 0x0000006004047890 */ /* 0x000fc8000fffe0ff */
[----:B------:R-:W-:-:S09]  /*9060*/  UPRMT UR4, UR37, 0x654, UR4 ;  /* 0x0000065425047896 */ /* 0x000fd20008000004 */
[----:B------:R-:W-:Y:S01]  /*9070*/  SYNCS.ARRIVE.TRANS64.RED.A1T0 RZ, [UR4], RZ ;  /* 0x000000ffffff79a7 */ /* 0x000fe20008100404 */
[----:B------:R-:W-:Y:S05]  /*9080*/  EXIT ;  /* 0x000000000000794d */ /* 0x000fea0003800000 */
.L_x_24:
[----:B--2---:R2:W4:Y:S02]  /*9090*/  SYNCS.PHASECHK.TRANS64.TRYWAIT P0, [R2+URZ+0x100], R3 ;  /* 0x00010003020075a7 */ /* 0x00452400080011ff */
[----:B----4-:R-:W-:Y:S05]  /*90a0*/  @!P0 NANOSLEEP.SYNCS 0x989680 ;  /* 0x009896800000895d */ /* 0x010fea0003900000 */
[----:B------:R-:W4:Y:S02]  /*90b0*/  @!P0 SYNCS.PHASECHK.TRANS64 P0, [R2+URZ+0x100], R3 ;  /* 0x00010003020085a7 */ /* 0x000f2400080010ff */
[----:B----4-:R-:W-:Y:S05]  /*90c0*/  @!P0 BRA `(.L_x_24) ;  /* 0xfffffffc00f08947 */ /* 0x010fea000383ffff */
[----:B------:R-:W-:Y:S05]  /*90d0*/  BRA `(.L_x_138) ;  /* 0xffffff8400ac7947 */ /* 0x000fea000383ffff */
.L_x_27:
[----:B-1----:R-:W-:-:S07]  /*90e0*/  MOV R2, UR33 ;  /* 0x0000002100027c02 */ /* 0x002fce0008000f00 */
.L_x_139:
[----:B-1----:R1:W2:Y:S02]  /*90f0*/  SYNCS.PHASECHK.TRANS64.TRYWAIT P0, [R2+URZ+0x20], R4 ;  /* 0x00002004020075a7 */ /* 0x0022a400080011ff */
[----:B--2---:R-:W-:Y:S05]  /*9100*/  @!P0 NANOSLEEP.SYNCS 0x989680 ;  /* 0x009896800000895d */ /* 0x004fea0003900000 */
[----:B------:R-:W2:Y:S02]  /*9110*/  @!P0 SYNCS.PHASECHK.TRANS64 P0, [R2+URZ+0x20], R4 ;  /* 0x00002004020085a7 */ /* 0x000ea400080010ff */
[----:B--2---:R-:W-:Y:S05]  /*9120*/  @!P0 BRA `(.L_x_139) ;  /* 0xfffffffc00f08947 */ /* 0x004fea000383ffff */
[----:B------:R-:W-:Y:S05]  /*9130*/  BRA `(.L_x_26) ;  /* 0xffffff8800047947 */ /* 0x000fea000383ffff */
.L_x_34:
[----:B-1----:R-:W-:-:S07]  /*9140*/  MOV R2, UR33 ;  /* 0x0000002100027c02 */ /* 0x002fce0008000f00 */
.L_x_140:
[----:B-1----:R1:W2:Y:S02]  /*9150*/  SYNCS.PHASECHK.TRANS64.TRYWAIT P0, [R2+URZ+0x20], R4 ;  /* 0x00002004020075a7 */ /* 0x0022a400080011ff */
[----:B--2---:R-:W-:Y:S05]  /*9160*/  @!P0 NANOSLEEP.SYNCS 0x989680 ;  /* 0x009896800000895d */ /* 0x004fea0003900000 */
[----:B------:R-:W2:Y:S02]  /*9170*/  @!P0 SYNCS.PHASECHK.TRANS64 P0, [R2+URZ+0x20], R4 ;  /* 0x00002004020085a7 */ /* 0x000ea400080010ff */
[----:B--2---:R-:W-:Y:S05]  /*9180*/  @!P0 BRA `(.L_x_140) ;  /* 0xfffffffc00f08947 */ /* 0x004fea000383ffff */
[----:B------:R-:W-:Y:S05]  /*9190*/  BRA `(.L_x_33) ;  /* 0xffffff8800f87947 */ /* 0x000fea000383ffff */
.L_x_39:
[----:B-1----:R1:W2:Y:S02]  /*91a0*/  SYNCS.PHASECHK.TRANS64.TRYWAIT P0, [R2+URZ+0x90], R3 ;  /* 0x00009003020075a7 */ /* 0x0022a400080011ff */
[----:B--2---:R-:W-:Y:S05]  /*91b0*/  @!P0 NANOSLEEP.SYNCS 0x989680 ;  /* 0x009896800000895d */ /* 0x004fea0003900000 */
[----:B------:R-:W2:Y:S02]  /*91c0*/  @!P0 SYNCS.PHASECHK.TRANS64 P0, [R2+URZ+0x90], R3 ;  /* 0x00009003020085a7 */ /* 0x000ea400080010ff */
[----:B--2---:R-:W-:Y:S05]  /*91d0*/  @!P0 BRA `(.L_x_39) ;  /* 0xfffffffc00f08947 */ /* 0x004fea000383ffff */
[----:B------:R-:W-:Y:S05]  /*91e0*/  BRA `(.L_x_141) ;  /* 0xffffff8c00c47947 */ /* 0x000fea000383ffff */
.L_x_43:
[----:B---3--:R-:W-:-:S07]  /*91f0*/  MOV R0, UR4 ;  /* 0x0000000400007c02 */ /* 0x008fce0008000f00 */
.L_x_142:
[----:B-1----:R1:W2:Y:S02]  /*9200*/  SYNCS.PHASECHK.TRANS64.TRYWAIT P0, [R0+URZ], R2 ;  /* 0x00000002000075a7 */ /* 0x0022a400080011ff */
[----:B--2---:R-:W-:Y:S05]  /*9210*/  @!P0 NANOSLEEP.SYNCS 0x989680 ;  /* 0x009896800000895d */ /* 0x004fea0003900000 */
[----:B------:R-:W2:Y:S02]  /*9220*/  @!P0 SYNCS.PHASECHK.TRANS64 P0, [R0+URZ], R2 ;  /* 0x00000002000085a7 */ /* 0x000ea400080010ff */
[----:B--2---:R-:W-:Y:S05]  /*9230*/  @!P0 BRA `(.L_x_142) ;  /* 0xfffffffc00f08947 */ /* 0x004fea000383ffff */
[----:B------:R-:W-:Y:S05]  /*9240*/  BRA `(.L_x_143) ;  /* 0xffffff9400347947 */ /* 0x000fea000383ffff */
.L_x_44:
[----:B---3--:R-:W-:-:S07]  /*9250*/  MOV R0, UR4 ;  /* 0x0000000400007c02 */ /* 0x008fce0008000f00 */
.L_x_144:
[----:B-1----:R1:W2:Y:S02]  /*9260*/  SYNCS.PHASECHK.TRANS64.TRYWAIT P0, [R0+URZ], R3 ;  /* 0x00000003000075a7 */ /* 0x0022a400080011ff */
[----:B--2---:R-:W-:Y:S05]  /*9270*/  @!P0 NANOSLEEP.SYNCS 0x989680 ;  /* 0x009896800000895d */ /* 0x004fea0003900000 */
[----:B------:R-:W2:Y:S02]  /*9280*/  @!P0 SYNCS.PHASECHK.TRANS64 P0, [R0+URZ], R3 ;  /* 0x00000003000085a7 */ /* 0x000ea400080010ff */
[----:B--2---:R-:W-:Y:S05]  /*9290*/  @!P0 BRA `(.L_x_144) ;  /* 0xfffffffc00f08947 */ /* 0x004fea000383ffff */
[----:B------:R-:W-:Y:S05]  /*92a0*/  BRA `(.L_x_145) ;  /* 0xffffff9400407947 */ /* 0x000fea000383ffff */
.L_x_45:
[----:B---3--:R-:W-:-:S07]  /*92b0*/  MOV R0, UR4 ;  /* 0x0000000400007c02 */ /* 0x008fce0008000f00 */
.L_x_146:
[----:B-1----:R1:W2:Y:S02]  /*92c0*/  SYNCS.PHASECHK.TRANS64.TRYWAIT P0, [R0+URZ], R3 ;  /* 0x00000003000075a7 */ /* 0x0022a400080011ff */
[----:B--2---:R-:W-:Y:S05]  /*92d0*/  @!P0 NANOSLEEP.SYNCS 0x989680 ;  /* 0x009896800000895d */ /* 0x004fea0003900000 */
[----:B------:R-:W2:Y:S02]  /*92e0*/  @!P0 SYNCS.PHASECHK.TRANS64 P0, [R0+URZ], R3 ;  /* 0x00000003000085a7 */ /* 0x000ea400080010ff */
[----:B--2---:R-:W-:Y:S05]  /*92f0*/  @!P0 BRA `(.L_x_146) ;  /* 0xfffffffc00f08947 */ /* 0x004fea000383ffff */
[----:B------:R-:W-:Y:S05]  /*9300*/  BRA `(.L_x_147) ;  /* 0xffffff94004c7947 */ /* 0x000fea000383ffff */
.L_x_48:
[----:B-1----:R1:W2:Y:S02]  /*9310*/  SYNCS.PHASECHK.TRANS64.TRYWAIT P0, [R0+URZ+0xf0], R4 ;  /* 0x0000f004000075a7 */ /* 0x0022a400080011ff */
[----:B--2---:R-:W-:Y:S05]  /*9320*/  @!P0 NANOSLEEP.SYNCS 0x989680 ;  /* 0x009896800000895d */ /* 0x004fea0003900000 */
[----:B------:R-:W2:Y:S02]  /*9330*/  @!P0 SYNCS.PHASECHK.TRANS64 P0, [R0+URZ+0xf0], R4 ;  /* 0x0000f004000085a7 */ /* 0x000ea400080010ff */
[----:B--2---:R-:W-:Y:S05]  /*9340*/  @!P0 BRA `(.L_x_48) ;  /* 0xfffffffc00f08947 */ /* 0x004fea000383ffff */
[----:B------:R-:W-:Y:S05]  /*9350*/  BRA `(.L_x_148) ;  /* 0xffffff9400ac7947 */ /* 0x000fea000383ffff */
.L_x_49:
[----:B------:R-:W-:-:S07]  /*9360*/  MOV R0, UR5 ;  /* 0x0000000500007c02 */ /* 0x000fce0008000f00 */
.L_x_149:
[----:B-1----:R1:W2:Y:S02]  /*9370*/  SYNCS.PHASECHK.TRANS64.TRYWAIT P0, [R0+URZ+0xa0], R5 ;  /* 0x0000a005000075a7 */ /* 0x0022a400080011ff */
[----:B--2---:R-:W-:Y:S05]  /*9380*/  @!P0 NANOSLEEP.SYNCS 0x989680 ;  /* 0x009896800000895d */ /* 0x004fea0003900000 */
[----:B------:R-:W2:Y:S02]  /*9390*/  @!P0 SYNCS.PHASECHK.TRANS64 P0, [R0+URZ+0xa0], R5 ;  /* 0x0000a005000085a7 */ /* 0x000ea400080010ff */
[----:B--2---:R-:W-:Y:S05]  /*93a0*/  @!P0 BRA `(.L_x_149) ;  /* 0xfffffffc00f08947 */ /* 0x004fea000383ffff */
[----:B------:R-:W-:Y:S05]  /*93b0*/  BRA `(.L_x_150) ;  /* 0xffffff9400bc7947 */ /* 0x000fea000383ffff */
.L_x_50:
[----:B-1----:R1:W2:Y:S02]  /*93c0*/  SYNCS.PHASECHK.TRANS64.TRYWAIT P1, [R0+URZ+0x90], R4 ;  /* 0x00009004000075a7 */ /* 0x0022a400080211ff */
[----:B--2---:R-:W-:Y:S05]  /*93d0*/  @!P1 NANOSLEEP.SYNCS 0x989680 ;  /* 0x009896800000995d */ /* 0x004fea0003900000 */
[----:B------:R-:W2:Y:S02]  /*93e0*/  @!P1 SYNCS.PHASECHK.TRANS64 P1, [R0+URZ+0x90], R4 ;  /* 0x00009004000095a7 */ /* 0x000ea400080210ff */
[----:B--2---:R-:W-:Y:S05]  /*93f0*/  @!P1 BRA `(.L_x_50) ;  /* 0xfffffffc00f09947 */ /* 0x004fea000383ffff */
[----:B------:R-:W-:Y:S05]  /*9400*/  BRA `(.L_x_151) ;  /* 0xffffff9400ec7947 */ /* 0x000fea000383ffff */
.L_x_53:
[----:B------:R-:W-:-:S07]  /*9410*/  MOV R0, UR5 ;  /* 0x0000000500007c02 */ /* 0x000fce0008000f00 */
.L_x_152:
[----:B-1----:R1:W2:Y:S02]  /*9420*/  SYNCS.PHASECHK.TRANS64.TRYWAIT P0, [R0+URZ+0xa0], R2 ;  /* 0x0000a002000075a7 */ /* 0x0022a400080011ff */
[----:B--2---:R-:W-:Y:S05]  /*9430*/  @!P0 NANOSLEEP.SYNCS 0x989680 ;  /* 0x009896800000895d */ /* 0x004fea0003900000 */
[----:B------:R-:W2:Y:S02]  /*9440*/  @!P0 SYNCS.PHASECHK.TRANS64 P0, [R0+URZ+0xa0], R2 ;  /* 0x0000a002000085a7 */ /* 0x000ea400080010ff */
[----:B--2---:R-:W-:Y:S05]  /*9450*/  @!P0 BRA `(.L_x_152) ;  /* 0xfffffffc00f08947 */ /* 0x004fea000383ffff */
[----:B------:R-:W-:Y:S05]  /*9460*/  BRA `(.L_x_52) ;  /* 0xffffff9800407947 */ /* 0x000fea000383ffff */
.L_x_60:
[----:B-1----:R1:W2:Y:S02]  /*9470*/  SYNCS.PHASECHK.TRANS64.TRYWAIT P1, [R0+URZ+0x90], R2 ;  /* 0x00009002000075a7 */ /* 0x0022a400080211ff */
[----:B--2---:R-:W-:Y:S05]  /*9480*/  @!P1 NANOSLEEP.SYNCS 0x989680 ;  /* 0x009896800000995d */ /* 0x004fea0003900000 */
[----:B------:R-:W2:Y:S02]  /*9490*/  @!P1 SYNCS.PHASECHK.TRANS64 P1, [R0+URZ+0x90], R2 ;  /* 0x00009002000095a7 */ /* 0x000ea400080210ff */
[----:B--2---:R-:W-:Y:S05]  /*94a0*/  @!P1 BRA `(.L_x_60) ;  /* 0xfffffffc00f09947 */ /* 0x004fea000383ffff */
[----:B------:R-:W-:Y:S05]  /*94b0*/  BRA `(.L_x_153) ;  /* 0xffffff9c00b47947 */ /* 0x000fea000383ffff */
.L_x_61:
[----:B------:R-:W-:-:S07]  /*94c0*/  MOV R2, UR7 ;  /* 0x0000000700027c02 */ /* 0x000fce0008000f00 */
.L_x_154:
[----:B-1----:R1:W2:Y:S02]  /*94d0*/  SYNCS.PHASECHK.TRANS64.TRYWAIT P0, [R2+URZ+0xd0], R0 ;  /* 0x0000d000020075a7 */ /* 0x0022a400080011ff */
[----:B--2---:R-:W-:Y:S05]  /*94e0*/  @!P0 NANOSLEEP.SYNCS 0x989680 ;  /* 0x009896800000895d */ /* 0x004fea0003900000 */
[----:B------:R-:W2:Y:S02]  /*94f0*/  @!P0 SYNCS.PHASECHK.TRANS64 P0, [R2+URZ+0xd0], R0 ;  /* 0x0000d000020085a7 */ /* 0x000ea400080010ff */
[----:B--2---:R-:W-:Y:S05]  /*9500*/  @!P0 BRA `(.L_x_154) ;  /* 0xfffffffc00f08947 */ /* 0x004fea000383ffff */
[----:B------:R-:W-:Y:S05]  /*9510*/  BRA `(.L_x_155) ;  /* 0xffffff9c00ec7947 */ /* 0x000fea000383ffff */
.L_x_64:
[----:B------:R-:W-:Y:S07]  /*9520*/  MOV R0, UR6 ;  /* 0x0000000600007c02 */ /* 0x000fee0008000f00 */
.L_x_156:
[----:B-1----:R1:W2:Y:S02]  /*9530*/  SYNCS.PHASECHK.TRANS64.TRYWAIT P0, [R0+URZ], R2 ;  /* 0x00000002000075a7 */ /* 0x0022a400080011ff */
[----:B--2---:R-:W-:Y:S05]  /*9540*/  @!P0 NANOSLEEP.SYNCS 0x989680 ;  /* 0x009896800000895d */ /* 0x004fea0003900000 */
[----:B------:R-:W2:Y:S02]  /*9550*/  @!P0 SYNCS.PHASECHK.TRANS64 P0, [R0+URZ], R2 ;  /* 0x00000002000085a7 */ /* 0x000ea400080010ff */
[----:B--2---:R-:W-:Y:S05]  /*9560*/  @!P0 BRA `(.L_x_156) ;  /* 0xfffffffc00f08947 */ /* 0x004fea000383ffff */
[----:B------:R-:W-:Y:S05]  /*9570*/  BRA `(.L_x_63) ;  /* 0xffffffa000087947 */ /* 0x000fea000383ffff */
.L_x_67:
[----:B------:R-:W-:-:S07]  /*9580*/  MOV R0, UR6 ;  /* 0x0000000600007c02 */ /* 0x000fce0008000f00 */
.L_x_157:
[----:B--2---:R2:W4:Y:S02]  /*9590*/  SYNCS.PHASECHK.TRANS64.TRYWAIT P0, [R0+URZ], R2 ;  /* 0x00000002000075a7 */ /* 0x00452400080011ff */
[----:B----4-:R-:W-:Y:S05]  /*95a0*/  @!P0 NANOSLEEP.SYNCS 0x989680 ;  /* 0x009896800000895d */ /* 0x010fea0003900000 */
[----:B------:R-:W4:Y:S02]  /*95b0*/  @!P0 SYNCS.PHASECHK.TRANS64 P0, [R0+URZ], R2 ;  /* 0x00000002000085a7 */ /* 0x000f2400080010ff */
[----:B----4-:R-:W-:Y:S05]  /*95c0*/  @!P0 BRA `(.L_x_157) ;  /* 0xfffffffc00f08947 */ /* 0x010fea000383ffff */
[----:B------:R-:W-:Y:S05]  /*95d0*/  BRA `(.L_x_158) ;  /* 0xffffffa000e47947 */ /* 0x000fea000383ffff */
.L_x_68:
[----:B------:R-:W-:-:S07]  /*95e0*/  MOV R0, UR6 ;  /* 0x0000000600007c02 */ /* 0x000fce0008000f00 */
.L_x_159:
[----:B-1----:R1:W2:Y:S02]  /*95f0*/  SYNCS.PHASECHK.TRANS64.TRYWAIT P0, [R0+URZ], R3 ;  /* 0x00000003000075a7 */ /* 0x0022a400080011ff */
[----:B--2---:R-:W-:Y:S05]  /*9600*/  @!P0 NANOSLEEP.SYNCS 0x989680 ;  /* 0x009896800000895d */ /* 0x004fea0003900000 */
[----:B------:R-:W2:Y:S02]  /*9610*/  @!P0 SYNCS.PHASECHK.TRANS64 P0, [R0+URZ], R3 ;  /* 0x00000003000085a7 */ /* 0x000ea400080010ff */
[----:B--2---:R-:W-:Y:S05]  /*9620*/  @!P0 BRA `(.L_x_159) ;  /* 0xfffffffc00f08947 */ /* 0x004fea000383ffff */
[----:B------:R-:W-:Y:S05]  /*9630*/  BRA `(.L_x_160) ;  /* 0xffffffa000f07947 */ /* 0x000fea000383ffff */
.L_x_69:
[----:B------:R-:W-:-:S07]  /*9640*/  MOV R0, UR6 ;  /* 0x0000000600007c02 */ /* 0x000fce0008000f00 */
.L_x_161:
[----:B-1----:R1:W2:Y:S02]  /*9650*/  SYNCS.PHASECHK.TRANS64.TRYWAIT P0, [R0+URZ], R3 ;  /* 0x00000003000075a7 */ /* 0x0022a400080011ff */
[----:B--2---:R-:W-:Y:S05]  /*9660*/  @!P0 NANOSLEEP.SYNCS 0x989680 ;  /* 0x009896800000895d */ /* 0x004fea0003900000 */
[----:B------:R-:W2:Y:S02]  /*9670*/  @!P0 SYNCS.PHASECHK.TRANS64 P0, [R0+URZ], R3 ;  /* 0x00000003000085a7 */ /* 0x000ea400080010ff */
[----:B--2---:R-:W-:Y:S05]  /*9680*/  @!P0 BRA `(.L_x_161) ;  /* 0xfffffffc00f08947 */ /* 0x004fea000383ffff */
[----:B------:R-:W-:Y:S05]  /*9690*/  BRA `(.L_x_162) ;  /* 0xffffffa000fc7947 */ /* 0x000fea000383ffff */
.L_x_70:
[----:B-1----:R-:W-:-:S07]  /*96a0*/  MOV R0, UR7 ;  /* 0x0000000700007c02 */ /* 0x002fce0008000f00 */
.L_x_163:
[----:B-1----:R1:W2:Y:S02]  /*96b0*/  SYNCS.PHASECHK.TRANS64.TRYWAIT P0, [R0+URZ], R2 ;  /* 0x00000002000075a7 */ /* 0x0022a400080011ff */
[----:B--2---:R-:W-:Y:S05]  /*96c0*/  @!P0 NANOSLEEP.SYNCS 0x989680 ;  /* 0x009896800000895d */ /* 0x004fea0003900000 */
[----:B------:R-:W2:Y:S02]  /*96d0*/  @!P0 SYNCS.PHASECHK.TRANS64 P0, [R0+URZ], R2 ;  /* 0x00000002000085a7 */ /* 0x000ea400080010ff */
[----:B--2---:R-:W-:Y:S05]  /*96e0*/  @!P0 BRA `(.L_x_163) ;  /* 0xfffffffc00f08947 */ /* 0x004fea000383ffff */
[----:B------:R-:W-:Y:S05]  /*96f0*/  BRA `(.L_x_164) ;  /* 0xffffffa400087947 */ /* 0x000fea000383ffff */
.L_x_75:
[----:B--2---:R2:W3:Y:S02]  /*9700*/  SYNCS.PHASECHK.TRANS64.TRYWAIT P0, [R0+URZ+0x90], R2 ;  /* 0x00009002000075a7 */ /* 0x0044e400080011ff */
[----:B---3--:R-:W-:Y:S05]  /*9710*/  @!P0 NANOSLEEP.SYNCS 0x989680 ;  /* 0x009896800000895d */ /* 0x008fea0003900000 */
[----:B------:R-:W3:Y:S02]  /*9720*/  @!P0 SYNCS.PHASECHK.TRANS64 P0, [R0+URZ+0x90], R2 ;  /* 0x00009002000085a7 */ /* 0x000ee400080010ff */
[----:B---3--:R-:W-:Y:S05]  /*9730*/  @!P0 BRA `(.L_x_75) ;  /* 0xfffffffc00f08947 */ /* 0x008fea000383ffff */
[----:B------:R-:W-:Y:S05]  /*9740*/  BRA `(.L_x_165) ;  /* 0xffffffa800047947 */ /* 0x000fea000383ffff */
.L_x_78:
[----:B------:R-:W-:Y:S07]  /*9750*/  MOV R0, UR4 ;  /* 0x0000000400007c02 */ /* 0x000fee0008000f00 */
.L_x_166:
[----:B--2---:R2:W3:Y:S02]  /*9760*/  SYNCS.PHASECHK.TRANS64.TRYWAIT P0, [R0+URZ+0x88], R2 ;  /* 0x00008802000075a7 */ /* 0x0044e400080011ff */
[----:B---3--:R-:W-:Y:S05]  /*9770*/  @!P0 NANOSLEEP.SYNCS 0x989680 ;  /* 0x009896800000895d */ /* 0x008fea0003900000 */
[----:B------:R-:W3:Y:S02]  /*9780*/  @!P0 SYNCS.PHASECHK.TRANS64 P0, [R0+URZ+0x88], R2 ;  /* 0x00008802000085a7 */ /* 0x000ee400080010ff */
[----:B---3--:R-:W-:Y:S05]  /*9790*/  @!P0 BRA `(.L_x_166) ;  /* 0xfffffffc00f08947 */ /* 0x008fea000383ffff */
[----:B------:R-:W-:Y:S05]  /*97a0*/  BRA `(.L_x_77) ;  /* 0xffffffa800e47947 */ /* 0x000fea000383ffff */
.L_x_81:
[----:B------:R-:W-:Y:S07]  /*97b0*/  MOV R0, UR4 ;  /* 0x0000000400007c02 */ /* 0x000fee0008000f00 */
.L_x_167:
[----:B-1----:R1:W2:Y:S02]  /*97c0*/  SYNCS.PHASECHK.TRANS64.TRYWAIT P0, [R0+URZ+0x60], R20 ;  /* 0x00006014000075a7 */ /* 0x0022a400080011ff */
[----:B--2---:R-:W-:Y:S05]  /*97d0*/  @!P0 NANOSLEEP.SYNCS 0x989680 ;  /* 0x009896800000895d */ /* 0x004fea0003900000 */
[----:B------:R-:W2:Y:S02]  /*97e0*/  @!P0 SYNCS.PHASECHK.TRANS64 P0, [R0+URZ+0x60], R20 ;  /* 0x00006014000085a7 */ /* 0x000ea400080010ff */
[----:B--2---:R-:W-:Y:S05]  /*97f0*/  @!P0 BRA `(.L_x_167) ;  /* 0xfffffffc00f08947 */ /* 0x004fea000383ffff */
[----:B------:R-:W-:Y:S05]  /*9800*/  BRA `(.L_x_168) ;  /* 0xffffffac00607947 */ /* 0x000fea000383ffff */
.L_x_82:
[----:B------:R-:W-:Y:S07]  /*9810*/  MOV R0, UR4 ;  /* 0x0000000400007c02 */ /* 0x000fee0008000f00 */
.L_x_169:
[----:B-1----:R1:W2:Y:S02]  /*9820*/  SYNCS.PHASECHK.TRANS64.TRYWAIT P0, [R0+URZ+0x68], R20 ;  /* 0x00006814000075a7 */ /* 0x0022a400080011ff */
[----:B--2---:R-:W-:Y:S05]  /*9830*/  @!P0 NANOSLEEP.SYNCS 0x989680 ;  /* 0x009896800000895d */ /* 0x004fea0003900000 */
[----:B------:R-:W2:Y:S02]  /*9840*/  @!P0 SYNCS.PHASECHK.TRANS64 P0, [R0+URZ+0x68], R20 ;  /* 0x00006814000085a7 */ /* 0x000ea400080010ff */
[----:B--2---:R-:W-:Y:S05]  /*9850*/  @!P0 BRA `(.L_x_169) ;  /* 0xfffffffc00f08947 */ /* 0x004fea000383ffff */
[----:B------:R-:W-:Y:S05]  /*9860*/  BRA `(.L_x_170) ;  /* 0xffffffac00987947 */ /* 0x000fea000383ffff */
.L_x_83:
[----:B------:R-:W-:Y:S07]  /*9870*/  MOV R0, UR4 ;  /* 0x0000000400007c02 */ /* 0x000fee0008000f00 */
.L_x_171:
[----:B-1----:R1:W2:Y:S02]  /*9880*/  SYNCS.PHASECHK.TRANS64.TRYWAIT P0, [R0+URZ+0x70], R20 ;  /* 0x00007014000075a7 */ /* 0x0022a400080011ff */
[----:B--2---:R-:W-:Y:S05]  /*9890*/  @!P0 NANOSLEEP.SYNCS 0x989680 ;  /* 0x009896800000895d */ /* 0x004fea0003900000 */
[----:B------:R-:W2:Y:S02]  /*98a0*/  @!P0 SYNCS.PHASECHK.TRANS64 P0, [R0+URZ+0x70], R20 ;  /* 0x00007014000085a7 */ /* 0x000ea400080010ff */
[----:B--2---:R-:W-:Y:S05]  /*98b0*/  @!P0 BRA `(.L_x_171) ;  /* 0xfffffffc00f08947 */ /* 0x004fea000383ffff */
[----:B------:R-:W-:Y:S05]  /*98c0*/  BRA `(.L_x_172) ;  /* 0xffffffac00dc7947 */ /* 0x000fea000383ffff */
.L_x_84:
[----:B------:R-:W-:Y:S07]  /*98d0*/  MOV R0, UR4 ;  /* 0x0000000400007c02 */ /* 0x000fee0008000f00 */
.L_x_173:
[----:B-1----:R1:W2:Y:S02]  /*98e0*/  SYNCS.PHASECHK.TRANS64.TRYWAIT P0, [R0+URZ+0x78], R20 ;  /* 0x00007814000075a7 */ /* 0x0022a400080011ff */
[----:B--2---:R-:W-:Y:S05]  /*98f0*/  @!P0 NANOSLEEP.SYNCS 0x989680 ;  /* 0x009896800000895d */ /* 0x004fea0003900000 */
[----:B------:R-:W2:Y:S02]  /*9900*/  @!P0 SYNCS.PHASECHK.TRANS64 P0, [R0+URZ+0x78], R20 ;  /* 0x00007814000085a7 */ /* 0x000ea400080010ff */
[----:B--2---:R-:W-:Y:S05]  /*9910*/  @!P0 BRA `(.L_x_173) ;  /* 0xfffffffc00f08947 */ /* 0x004fea000383ffff */
[----:B------:R-:W-:Y:S05]  /*9920*/  BRA `(.L_x_174) ;  /* 0xffffffb000607947 */ /* 0x000fea000383ffff */
.L_x_86:
[----:B------:R-:W-:-:S07]  /*9930*/  MOV R0, UR4 ;  /* 0x0000000400007c02 */ /* 0x000fce0008000f00 */
.L_x_175:
[----:B-1----:R1:W3:Y:S02]  /*9940*/  SYNCS.PHASECHK.TRANS64.TRYWAIT P0, [R0+URZ+0x60], R2 ;  /* 0x00006002000075a7 */ /* 0x0022e400080011ff */
[----:B---3--:R-:W-:Y:S05]  /*9950*/  @!P0 NANOSLEEP.SYNCS 0x989680 ;  /* 0x009896800000895d */ /* 0x008fea0003900000 */
[----:B------:R-:W3:Y:S02]  /*9960*/  @!P0 SYNCS.PHASECHK.TRANS64 P0, [R0+URZ+0x60], R2 ;  /* 0x00006002000085a7 */ /* 0x000ee400080010ff */
[----:B---3--:R-:W-:Y:S05]  /*9970*/  @!P0 BRA `(.L_x_175) ;  /* 0xfffffffc00f08947 */ /* 0x008fea000383ffff */
[----:B------:R-:W-:Y:S05]  /*9980*/  BRA `(.L_x_176) ;  /* 0xffffffb000d07947 */ /* 0x000fea000383ffff */
.L_x_87:
[----:B-1----:R-:W-:-:S07]  /*9990*/  MOV R0, UR4 ;  /* 0x0000000400007c02 */ /* 0x002fce0008000f00 */
.L_x_177:
[----:B-1----:R1:W3:Y:S02]  /*99a0*/  SYNCS.PHASECHK.TRANS64.TRYWAIT P0, [R0+URZ+0x68], R2 ;  /* 0x00006802000075a7 */ /* 0x0022e400080011ff */
[----:B---3--:R-:W-:Y:S05]  /*99b0*/  @!P0 NANOSLEEP.SYNCS 0x989680 ;  /* 0x009896800000895d */ /* 0x008fea0003900000 */
[----:B------:R-:W3:Y:S02]  /*99c0*/  @!P0 SYNCS.PHASECHK.TRANS64 P0, [R0+URZ+0x68], R2 ;  /* 0x00006802000085a7 */ /* 0x000ee400080010ff */
[----:B---3--:R-:W-:Y:S05]  /*99d0*/  @!P0 BRA `(.L_x_177) ;  /* 0xfffffffc00f08947 */ /* 0x008fea000383ffff */
[----:B------:R-:W-:Y:S05]  /*99e0*/  BRA `(.L_x_178) ;  /* 0xffffffb000c07947 */ /* 0x000fea000383ffff */
.L_x_88:
[----:B-1----:R-:W-:-:S07]  /*99f0*/  MOV R0, UR4 ;  /* 0x0000000400007c02 */ /* 0x002fce0008000f00 */
.L_x_179:
[----:B-1----:R1:W3:Y:S02]  /*9a00*/  SYNCS.PHASECHK.TRANS64.TRYWAIT P0, [R0+URZ+0x70], R2 ;  /* 0x00007002000075a7 */ /* 0x0022e400080011ff */
[----:B---3--:R-:W-:Y:S05]  /*9a10*/  @!P0 NANOSLEEP.SYNCS 0x989680 ;  /* 0x009896800000895d */ /* 0x008fea0003900000 */
[----:B------:R-:W3:Y:S02]  /*9a20*/  @!P0 SYNCS.PHASECHK.TRANS64 P0, [R0+URZ+0x70], R2 ;  /* 0x00007002000085a7 */ /* 0x000ee400080010ff */
[----:B---3--:R-:W-:Y:S05]  /*9a30*/  @!P0 BRA `(.L_x_179) ;  /* 0xfffffffc00f08947 */ /* 0x008fea000383ffff */
[----:B------:R-:W-:Y:S05]  /*9a40*/  BRA `(.L_x_180) ;  /* 0xffffffb000b07947 */ /* 0x000fea000383ffff */
.L_x_90:
[----:B--2---:R2:W4:Y:S02]  /*9a50*/  SYNCS.PHASECHK.TRANS64.TRYWAIT P0, [R0+URZ+0x90], R2 ;  /* 0x00009002000075a7 */ /* 0x00452400080011ff */
[----:B----4-:R-:W-:Y:S05]  /*9a60*/  @!P0 NANOSLEEP.SYNCS 0x989680 ;  /* 0x009896800000895d */ /* 0x010fea0003900000 */
[----:B------:R-:W4:Y:S02]  /*9a70*/  @!P0 SYNCS.PHASECHK.TRANS64 P0, [R0+URZ+0x90], R2 ;  /* 0x00009002000085a7 */ /* 0x000f2400080010ff */
[----:B----4-:R-:W-:Y:S05]  /*9a80*/  @!P0 BRA `(.L_x_90) ;  /* 0xfffffffc00f08947 */ /* 0x010fea000383ffff */
[----:B------:R-:W-:Y:S05]  /*9a90*/  BRA `(.L_x_181) ;  /* 0xffffffb400787947 */ /* 0x000fea000383ffff */
.L_x_101:
[----:B-1----:R-:W-:Y:S04]  /*9aa0*/  MOV R2, UR48 ;  /* 0x0000003000027c02 */ /* 0x002fe80008000f00 */
[----:B------:R1:W3:Y:S03]  /*9ab0*/  SYNCS.PHASECHK.TRANS64.TRYWAIT P1, [R2+URZ+0x40], R3 ;  /* 0x00004003020075a7 */ /* 0x0002e600080211ff */
[----:B---3--:R-:W-:Y:S05]  /*9ac0*/  @!P1 NANOSLEEP.SYNCS 0x989680 ;  /* 0x009896800000995d */ /* 0x008fea0003900000 */
[----:B------:R-:W3:Y:S02]  /*9ad0*/  @!P1 SYNCS.PHASECHK.TRANS64 P1, [R2+URZ+0x40], R3 ;  /* 0x00004003020095a7 */ /* 0x000ee400080210ff */
[----:B---3--:R-:W-:Y:S05]  /*9ae0*/  @!P1 BRA `(.L_x_101) ;  /* 0xfffffffc00ec9947 */ /* 0x008fea000383ffff */
[----:B------:R-:W-:Y:S05]  /*9af0*/  BRA `(.L_x_100) ;  /* 0xffffffc000847947 */ /* 0x000fea000383ffff */
.L_x_103:
[----:B-1----:R1:W4:Y:S02]  /*9b00*/  SYNCS.PHASECHK.TRANS64.TRYWAIT P0, [R64+URZ+0xb0], R0 ;  /* 0x0000b000400075a7 */ /* 0x00232400080011ff */
[----:B----4-:R-:W-:Y:S05]  /*9b10*/  @!P0 NANOSLEEP.SYNCS 0x989680 ;  /* 0x009896800000895d */ /* 0x010fea0003900000 */
[----:B------:R-:W4:Y:S02]  /*9b20*/  @!P0 SYNCS.PHASECHK.TRANS64 P0, [R64+URZ+0xb0], R0 ;  /* 0x0000b000400085a7 */ /* 0x000f2400080010ff */
[----:B----4-:R-:W-:Y:S05]  /*9b30*/  @!P0 BRA `(.L_x_103) ;  /* 0xfffffffc00f08947 */ /* 0x010fea000383ffff */
[----:B------:R-:W-:Y:S05]  /*9b40*/  BRA `(.L_x_102) ;  /* 0xffffffc000ac7947 */ /* 0x000fea000383ffff */
.L_x_112:
[----:B--2---:R2:W4:Y:S02]  /*9b50*/  SYNCS.PHASECHK.TRANS64.TRYWAIT P0, [R2+URZ+0x40], R0 ;  /* 0x00004000020075a7 */ /* 0x00452400080011ff */
[----:B----4-:R-:W-:Y:S05]  /*9b60*/  @!P0 NANOSLEEP.SYNCS 0x989680 ;  /* 0x009896800000895d */ /* 0x010fea0003900000 */
[----:B------:R-:W4:Y:S02]  /*9b70*/  @!P0 SYNCS.PHASECHK.TRANS64 P0, [R2+URZ+0x40], R0 ;  /* 0x00004000020085a7 */ /* 0x000f2400080010ff */
[----:B----4-:R-:W-:Y:S05]  /*9b80*/  @!P0 BRA `(.L_x_112) ;  /* 0xfffffffc00f08947 */ /* 0x010fea000383ffff */
[----:B------:R-:W-:Y:S05]  /*9b90*/  BRA `(.L_x_111) ;  /* 0xffffffcc00887947 */ /* 0x000fea000383ffff */
.L_x_120:
[----:B--2---:R2:W4:Y:S02]  /*9ba0*/  SYNCS.PHASECHK.TRANS64.TRYWAIT P0, [R0+URZ+0x40], R6 ;  /* 0x00004006000075a7 */ /* 0x00452400080011ff */
[----:B----4-:R-:W-:Y:S05]  /*9bb0*/  @!P0 NANOSLEEP.SYNCS 0x989680 ;  /* 0x009896800000895d */ /* 0x010fea0003900000 */
[----:B------:R-:W4:Y:S02]  /*9bc0*/  @!P0 SYNCS.PHASECHK.TRANS64 P0, [R0+URZ+0x40], R6 ;  /* 0x00004006000085a7 */ /* 0x000f2400080010ff */
[----:B----4-:R-:W-:Y:S05]  /*9bd0*/  @!P0 BRA `(.L_x_120) ;  /* 0xfffffffc00f08947 */ /* 0x010fea000383ffff */
[----:B------:R-:W-:Y:S05]  /*9be0*/  BRA `(.L_x_119) ;  /* 0xffffffd800887947 */ /* 0x000fea000383ffff */
.L_x_128:
[----:B--2---:R2:W4:Y:S02]  /*9bf0*/  SYNCS.PHASECHK.TRANS64.TRYWAIT P0, [R0+URZ+0x40], R5 ;  /* 0x00004005000075a7 */ /* 0x00452400080011ff */
[----:B----4-:R-:W-:Y:S05]  /*9c00*/  @!P0 NANOSLEEP.SYNCS 0x989680 ;  /* 0x009896800000895d */ /* 0x010fea0003900000 */
[----:B------:R-:W4:Y:S02]  /*9c10*/  @!P0 SYNCS.PHASECHK.TRANS64 P0, [R0+URZ+0x40], R5 ;  /* 0x00004005000085a7 */ /* 0x000f2400080010ff */
[----:B----4-:R-:W-:Y:S05]  /*9c20*/  @!P0 BRA `(.L_x_128) ;  /* 0xfffffffc00f08947 */ /* 0x010fea000383ffff */
[----:B------:R-:W-:Y:S05]  /*9c30*/  BRA `(.L_x_127) ;  /* 0xffffffe400887947 */ /* 0x000fea000383ffff */
        .weak           $__internal_0_$__cuda_sm10x_tcgen05_guardrail_trap_col_being_dealloced_not_returned_by_alloc
        .type           $__internal_0_$__cuda_sm10x_tcgen05_guardrail_trap_col_being_dealloced_not_returned_by_alloc,@function
        .size           $__internal_0_$__cuda_sm10x_tcgen05_guardrail_trap_col_being_dealloced_not_returned_by_alloc,($__internal_1_$__cuda_sm10x_tcgen05_guardrail_trap_phase_invalid_during_alloc - $__internal_0_$__cuda_sm10x_tcgen05_guardrail_trap_col_being_dealloced_not_returned_by_alloc)
$__internal_0_$__cuda_sm10x_tcgen05_guardrail_trap_col_being_dealloced_not_returned_by_alloc:
[----:B------:R-:W-:Y:S05]  /*9c40*/  BPT.TRAP 0x1 ;  /* 0x000000040000795c */ /* 0x000fea0000300000 */
[----:B------:R-:W-:-:S04]  /*9c50*/  HFMA2 R3, -RZ, RZ, 0, 0 ;  /* 0x00000000ff037431 */ /* 0x000fc800000001ff */
[----:B------:R-:W-:Y:S05]  /*9c60*/  RET.REL.NODEC R2 `(_ZN7cutlass13device_kernelINS_4gemm6kernel13GemmUniversalIN4cute5tupleIJiiiiEEENS1_10collective13CollectiveMmaINS1_35MainloopSm100TmaUmmaWarpSpecializedILi4ELi2ELi4ENS5_IJNS4_1CILi1EEENSA_ILi2EEESB_EEEEENS5_IJNSA_ILi128EEESF_NSA_ILi64EEEEEENS_6half_tENS5_IJSB_llEEESI_SJ_NS4_8TiledMMAINS4_8MMA_AtomIJNS4_20SM100_MMA_F16BF16_SSISI_SI_fLi128ELi128ELNS4_4UMMA5MajorE1ELSO_1ELNSN_7ScaleInE0ELSP_0EEEEEENS4_6LayoutINS5_IJSB_SB_SB_EEENS5_IJNSA_ILi0EEESU_SU_EEEEENS5_IJNS4_10UnderscoreESX_SX_EEEEENS4_23SM90_TMA_LOAD_MULTICASTENS4_14ComposedLayoutINS4_7SwizzleILi3ELi4ELi3EEENS4_18smem_ptr_flag_bitsILi16EEENSS_INS5_IJSG_NSA_ILi8EEEEEENS5_IJSB_SG_EEEEEEEvNS4_8identityENS4_13SM90_TMA_LOADES1A_vS1B_EENS_8epilogue10collective18CollectiveEpilogueINS1E_23Sm100TmaWarpSpecializedILi4ELi2ELi32ELb1ELb0EEEJSH_NS5_IJNSS_ISF_SB_EENSS_INSA_ILi32EEESB_EEEEESI_NS5_IJlSB_lEEESI_S1N_NS1E_6fusion15FusionCallbacksIS1I_NS1O_17LinearCombinationISI_fSI_fLNS_15FloatRoundStyleE2EEESH_S1M_JEEENS4_5SM1004TMEM4LOAD26SM100_TMEM_LOAD_32dp32b32xES1C_NS11_INS12_ILi2ELi4ELi3EEES15_NSS_INS5_IJS16_S1K_EEENS5_IJS1K_SB_EEEEEEENS4_39AutoVectorizingCopyWithAssumedAlignmentILi128EEENS4_14SM90_TMA_STOREES22_S24_S24_EEEvvEEEEvNT_6ParamsE) ;  /* 0xffffff6002e47950 */ /* 0x000fea0003c3ffff */
        .weak           $__internal_1_$__cuda_sm10x_tcgen05_guardrail_trap_phase_invalid_during_alloc
        .type           $__internal_1_$__cuda_sm10x_tcgen05_guardrail_trap_phase_invalid_during_alloc,@function
        .size           $__internal_1_$__cuda_sm10x_tcgen05_guardrail_trap_phase_invalid_during_alloc,($__internal_2_$__cuda_sm10x_tcgen05_guardrail_trap_unallocated_columns_being_dealloced - $__internal_1_$__cuda_sm10x_tcgen05_guardrail_trap_phase_invalid_during_alloc)
$__internal_1_$__cuda_sm10x_tcgen05_guardrail_trap_phase_invalid_during_alloc:
[----:B------:R-:W-:Y:S05]  /*9c70*/  BPT.TRAP 0x1 ;  /* 0x000000040000795c */ /* 0x000fea0000300000 */
[----:B------:R-:W-:-:S04]  /*9c80*/  MOV R3, 0x0 ;  /* 0x0000000000037802 */ /* 0x000fc80000000f00 */
[----:B------:R-:W-:Y:S05]  /*9c90*/  RET.REL.NODEC R2 `(_ZN7cutlass13device_kernelINS_4gemm6kernel13GemmUniversalIN4cute5tupleIJiiiiEEENS1_10collective13CollectiveMmaINS1_35MainloopSm100TmaUmmaWarpSpecializedILi4ELi2ELi4ENS5_IJNS4_1CILi1EEENSA_ILi2EEESB_EEEEENS5_IJNSA_ILi128EEESF_NSA_ILi64EEEEEENS_6half_tENS5_IJSB_llEEESI_SJ_NS4_8TiledMMAINS4_8MMA_AtomIJNS4_20SM100_MMA_F16BF16_SSISI_SI_fLi128ELi128ELNS4_4UMMA5MajorE1ELSO_1ELNSN_7ScaleInE0ELSP_0EEEEEENS4_6LayoutINS5_IJSB_SB_SB_EEENS5_IJNSA_ILi0EEESU_SU_EEEEENS5_IJNS4_10UnderscoreESX_SX_EEEEENS4_23SM90_TMA_LOAD_MULTICASTENS4_14ComposedLayoutINS4_7SwizzleILi3ELi4ELi3EEENS4_18smem_ptr_flag_bitsILi16EEENSS_INS5_IJSG_NSA_ILi8EEEEEENS5_IJSB_SG_EEEEEEEvNS4_8identityENS4_13SM90_TMA_LOADES1A_vS1B_EENS_8epilogue10collective18CollectiveEpilogueINS1E_23Sm100TmaWarpSpecializedILi4ELi2ELi32ELb1ELb0EEEJSH_NS5_IJNSS_ISF_SB_EENSS_INSA_ILi32EEESB_EEEEESI_NS5_IJlSB_lEEESI_S1N_NS1E_6fusion15FusionCallbacksIS1I_NS1O_17LinearCombinationISI_fSI_fLNS_15FloatRoundStyleE2EEESH_S1M_JEEENS4_5SM1004TMEM4LOAD26SM100_TMEM_LOAD_32dp32b32xES1C_NS11_INS12_ILi2ELi4ELi3EEES15_NSS_INS5_IJS16_S1K_EEENS5_IJS1K_SB_EEEEEEENS4_39AutoVectorizingCopyWithAssumedAlignmentILi128EEENS4_14SM90_TMA_STOREES22_S24_S24_EEEvvEEEEvNT_6ParamsE) ;  /* 0xffffff6002d87950 */ /* 0x000fea0003c3ffff */
        .weak           $__internal_2_$__cuda_sm10x_tcgen05_guardrail_trap_unallocated_columns_being_dealloced
        .type           $__internal_2_$__cuda_sm10x_tcgen05_guardrail_trap_unallocated_columns_being_dealloced,@function
        .size           $__internal_2_$__cuda_sm10x_tcgen05_guardrail_trap_unallocated_columns_being_dealloced,(.L_x_183 - $__internal_2_$__cuda_sm10x_tcgen05_guardrail_trap_unallocated_columns_being_dealloced)
$__internal_2_$__cuda_sm10x_tcgen05_guardrail_trap_unallocated_columns_being_dealloced:
[----:B------:R-:W-:Y:S05]  /*9ca0*/  BPT.TRAP 0x1 ;  /* 0x000000040000795c */ /* 0x000fea0000300000 */
[----:B------:R-:W-:-:S04]  /*9cb0*/  HFMA2 R3, -RZ, RZ, 0, 0 ;  /* 0x00000000ff037431 */ /* 0x000fc800000001ff */
[----:B------:R-:W-:Y:S05]  /*9cc0*/  RET.REL.NODEC R2 `(_ZN7cutlass13device_kernelINS_4gemm6kernel13GemmUniversalIN4cute5tupleIJiiiiEEENS1_10collective13CollectiveMmaINS1_35MainloopSm100TmaUmmaWarpSpecializedILi4ELi2ELi4ENS5_IJNS4_1CILi1EEENSA_ILi2EEESB_EEEEENS5_IJNSA_ILi128EEESF_NSA_ILi64EEEEEENS_6half_tENS5_IJSB_llEEESI_SJ_NS4_8TiledMMAINS4_8MMA_AtomIJNS4_20SM100_MMA_F16BF16_SSISI_SI_fLi128ELi128ELNS4_4UMMA5MajorE1ELSO_1ELNSN_7ScaleInE0ELSP_0EEEEEENS4_6LayoutINS5_IJSB_SB_SB_EEENS5_IJNSA_ILi0EEESU_SU_EEEEENS5_IJNS4_10UnderscoreESX_SX_EEEEENS4_23SM90_TMA_LOAD_MULTICASTENS4_14ComposedLayoutINS4_7SwizzleILi3ELi4ELi3EEENS4_18smem_ptr_flag_bitsILi16EEENSS_INS5_IJSG_NSA_ILi8EEEEEENS5_IJSB_SG_EEEEEEEvNS4_8identityENS4_13SM90_TMA_LOADES1A_vS1B_EENS_8epilogue10collective18CollectiveEpilogueINS1E_23Sm100TmaWarpSpecializedILi4ELi2ELi32ELb1ELb0EEEJSH_NS5_IJNSS_ISF_SB_EENSS_INSA_ILi32EEESB_EEEEESI_NS5_IJlSB_lEEESI_S1N_NS1E_6fusion15FusionCallbacksIS1I_NS1O_17LinearCombinationISI_fSI_fLNS_15FloatRoundStyleE2EEESH_S1M_JEEENS4_5SM1004TMEM4LOAD26SM100_TMEM_LOAD_32dp32b32xES1C_NS11_INS12_ILi2ELi4ELi3EEES15_NSS_INS5_IJS16_S1K_EEENS5_IJS1K_SB_EEEEEEENS4_39AutoVectorizingCopyWithAssumedAlignmentILi128EEENS4_14SM90_TMA_STOREES22_S24_S24_EEEvvEEEEvNT_6ParamsE) ;  /* 0xffffff6002cc7950 */ /* 0x000fea0003c3ffff */
.L_x_182:
[----:B------:R-:W-:-:S00]  /*9cd0*/  BRA `(.L_x_182) ;  /* 0xfffffffc00fc7947 */ /* 0x000fc0000383ffff */
[----:B------:R-:W-:-:S00]  /*9ce0*/  NOP ;  /* 0x0000000000007918 */ /* 0x000fc00000000000 */
        /* <DEDUP_REMOVED lines=9> */
.L_x_183:


//--------------------- .nv.global.init           --------------------------
	.section	.nv.global.init,"aw",@progbits
.nv.global.init:
	.type		$str$27,@object
	.size		$str$27,($str$28 - $str$27)
$str$27:
        /*0000*/ 	.byte	0x28, 0x61, 0x64, 0x64, 0x72, 0x65, 0x73, 0x73, 0x20, 0x26, 0x20, 0x6d, 0x61, 0x73, 0x6b, 0x29
        /*0010*/ 	.byte	0x20, 0x3d, 0x3d, 0x20, 0x30, 0x00
	.type		$str$28,@object
	.size		$str$28,($str$26 - $str$28)
$str$28:
        /*0016*/ 	.byte	0x2f, 0x74, 0x6d, 0x70, 0x2f, 0x63, 0x75, 0x74, 0x6c, 0x61, 0x73, 0x73, 0x5f, 0x73, 0x77, 0x65
        /*0026*/ 	.byte	0x65, 0x70, 0x5f, 0x73, 0x72, 0x63, 0x2f, 0x69, 0x6e, 0x63, 0x6c, 0x75, 0x64, 0x65, 0x2f, 0x63
        /*0036*/ 	.byte	0x75, 0x74, 0x65, 0x2f, 0x70, 0x6f, 0x69, 0x6e, 0x74, 0x65, 0x72, 0x5f, 0x66, 0x6c, 0x61, 0x67
        /*0046*/ 	.byte	0x67, 0x65, 0x64, 0x2e, 0x68, 0x70, 0x70, 0x00
	.type		$str$26,@object
	.size		$str$26,($str$25 - $str$26)
$str$26:
        /*004e*/ 	.byte	0x2f, 0x74, 0x6d, 0x70, 0x2f, 0x63, 0x75, 0x74, 0x6c, 0x61, 0x73, 0x73, 0x5f, 0x73, 0x77, 0x65
        /*005e*/ 	.byte	0x65, 0x70, 0x5f, 0x73, 0x72, 0x63, 0x2f, 0x69, 0x6e, 0x63, 0x6c, 0x75, 0x64, 0x65, 0x2f, 0x63
        /*006e*/ 	.byte	0x75, 0x74, 0x65, 0x2f, 0x61, 0x74, 0x6f, 0x6d, 0x2f, 0x63, 0x6f, 0x70, 0x79, 0x5f, 0x74, 0x72
        /*007e*/ 	.byte	0x61, 0x69, 0x74, 0x73, 0x5f, 0x73, 0x6d, 0x31, 0x30, 0x30, 0x2e, 0x68, 0x70, 0x70, 0x00
	.type		$str$25,@object
	.size		$str$25,(__unnamed_1 - $str$25)
$str$25:
        /*008d*/ 	.byte	0x28, 0x28, 0x75, 0x69, 0x6e, 0x74, 0x33, 0x32, 0x5f, 0x74, 0x28, 0x74, 0x68, 0x72, 0x65, 0x61
        /*009d*/ 	.byte	0x64, 0x49, 0x64, 0x78, 0x2e, 0x78, 0x29, 0x20, 0x2f, 0x20, 0x33, 0x32, 0x29, 0x20, 0x25, 0x20
        /*00ad*/ 	.byte	0x34, 0x29, 0x20, 0x3d, 0x3d, 0x20, 0x28, 0x28, 0x28, 0x74, 0x6d, 0x65, 0x6d, 0x5f, 0x61, 0x64
        /*00bd*/ 	.byte	0x64, 0x72, 0x20, 0x3e, 0x3e, 0x20, 0x31, 0x36, 0x29, 0x20, 0x2f, 0x20, 0x33, 0x32, 0x29, 0x20
        /*00cd*/ 	.byte	0x25, 0x20, 0x34, 0x29, 0x00
	.type		__unnamed_1,@object
	.size		__unnamed_1,(__unnamed_2 - __unnamed_1)
__unnamed_1:
        /*00d2*/ 	.byte	0x61, 0x75, 0x74, 0x6f, 0x20, 0x63, 0x75, 0x74, 0x65, 0x3a, 0x3a, 0x61, 0x73, 0x5f, 0x70, 0x6f
        /* <DEDUP_REMOVED lines=24> */
        /*0262*/ 	.byte	0x3e, 0x3e, 0x3e, 0x3e, 0x5d, 0x00
	.type		__unnamed_2,@object
	.size		__unnamed_2,(.L_2 - __unnamed_2)
__unnamed_2:
        /* <DEDUP_REMOVED lines=42> */
        /*0508*/ 	.byte	0x3e, 0x3e, 0x5d, 0x00
.L_2:


//--------------------- .nv.shared._ZN7cutlass13device_kernelINS_4gemm6kernel13GemmUniversalIN4cute5tupleIJiiiiEEENS1_10collective13CollectiveMmaINS1_35MainloopSm100TmaUmmaWarpSpecializedILi4ELi2ELi4ENS5_IJNS4_1CILi1EEENSA_ILi2EEESB_EEEEENS5_IJNSA_ILi128EEESF_NSA_ILi64EEEEEENS_6half_tENS5_IJSB_llEEESI_SJ_NS4_8TiledMMAINS4_8MMA_AtomIJNS4_20SM100_MMA_F16BF16_SSISI_SI_fLi128ELi128ELNS4_4UMMA5MajorE1ELSO_1ELNSN_7ScaleInE0ELSP_0EEEEEENS4_6LayoutINS5_IJSB_SB_SB_EEENS5_IJNSA_ILi0EEESU_SU_EEEEENS5_IJNS4_10UnderscoreESX_SX_EEEEENS4_23SM90_TMA_LOAD_MULTICASTENS4_14ComposedLayoutINS4_7SwizzleILi3ELi4ELi3EEENS4_18smem_ptr_flag_bitsILi16EEENSS_INS5_IJSG_NSA_ILi8EEEEEENS5_IJSB_SG_EEEEEEEvNS4_8identityENS4_13SM90_TMA_LOADES1A_vS1B_EENS_8epilogue10collective18CollectiveEpilogueINS1E_23Sm100TmaWarpSpecializedILi4ELi2ELi32ELb1ELb0EEEJSH_NS5_IJNSS_ISF_SB_EENSS_INSA_ILi32EEESB_EEEEESI_NS5_IJlSB_lEEESI_S1N_NS1E_6fusion15FusionCallbacksIS1I_NS1O_17LinearCombinationISI_fSI_fLNS_15FloatRoundStyleE2EEESH_S1M_JEEENS4_5SM1004TMEM4LOAD26SM100_TMEM_LOAD_32dp32b32xES1C_NS11_INS12_ILi2ELi4ELi3EEES15_NSS_INS5_IJS16_S1K_EEENS5_IJS1K_SB_EEEEEEENS4_39AutoVectorizingCopyWithAssumedAlignmentILi128EEENS4_14SM90_TMA_STOREES22_S24_S24_EEEvvEEEEvNT_6ParamsE --------------------------
	.section	.nv.shared._ZN7cutlass13device_kernelINS_4gemm6kernel13GemmUniversalIN4cute5tupleIJiiiiEEENS1_10collective13CollectiveMmaINS1_35MainloopSm100TmaUmmaWarpSpecializedILi4ELi2ELi4ENS5_IJNS4_1CILi1EEENSA_ILi2EEESB_EEEEENS5_IJNSA_ILi128EEESF_NSA_ILi64EEEEEENS_6half_tENS5_IJSB_llEEESI_SJ_NS4_8TiledMMAINS4_8MMA_AtomIJNS4_20SM100_MMA_F16BF16_SSISI_SI_fLi128ELi128ELNS4_4UMMA5MajorE1ELSO_1ELNSN_7ScaleInE0ELSP_0EEEEEENS4_6LayoutINS5_IJSB_SB_SB_EEENS5_IJNSA_ILi0EEESU_SU_EEEEENS5_IJNS4_10UnderscoreESX_SX_EEEEENS4_23SM90_TMA_LOAD_MULTICASTENS4_14ComposedLayoutINS4_7SwizzleILi3ELi4ELi3EEENS4_18smem_ptr_flag_bitsILi16EEENSS_INS5_IJSG_NSA_ILi8EEEEEENS5_IJSB_SG_EEEEEEEvNS4_8identityENS4_13SM90_TMA_LOADES1A_vS1B_EENS_8epilogue10collective18CollectiveEpilogueINS1E_23Sm100TmaWarpSpecializedILi4ELi2ELi32ELb1ELb0EEEJSH_NS5_IJNSS_ISF_SB_EENSS_INSA_ILi32EEESB_EEEEESI_NS5_IJlSB_lEEESI_S1N_NS1E_6fusion15FusionCallbacksIS1I_NS1O_17LinearCombinationISI_fSI_fLNS_15FloatRoundStyleE2EEESH_S1M_JEEENS4_5SM1004TMEM4LOAD26SM100_TMEM_LOAD_32dp32b32xES1C_NS11_INS12_ILi2ELi4ELi3EEES15_NSS_INS5_IJS16_S1K_EEENS5_IJS1K_SB_EEEEEEENS4_39AutoVectorizingCopyWithAssumedAlignmentILi128EEENS4_14SM90_TMA_STOREES22_S24_S24_EEEvvEEEEvNT_6ParamsE,"aw",@nobits
	.sectionflags	@""
	.align	16
	.zero		1024


//--------------------- .nv.shared.reserved.0     --------------------------
	.section	.nv.shared.reserved.0,"aw",@nobits
	.weak		__nv_reservedSMEM_offset_0_alias
	.size		__nv_reservedSMEM_offset_0_alias, 0, 64
	.other		__nv_reservedSMEM_offset_0_alias,@"STO_CUDA_RESERVED_SHARED STV_DEFAULT"
__nv_reservedSMEM_offset_0_alias:
	.zero		0
.nv.shared.reserved.0:
	.zero		64
	.weak		__nv_reservedSMEM_tcgen05_partition
	.type		__nv_reservedSMEM_tcgen05_partition,@object
	.size		__nv_reservedSMEM_tcgen05_partition,(.L_0 - __nv_reservedSMEM_tcgen05_partition)
__nv_reservedSMEM_tcgen05_partition:
	.zero		32
.L_0:


//--------------------- .nv.global                --------------------------
	.section	.nv.global,"aw",@nobits
.nv.global:
	.type		_ZN40_INTERNAL_9c9141f4_4_k_cu_3cbad5be_343244cute1_E,@object
	.size		_ZN40_INTERNAL_9c9141f4_4_k_cu_3cbad5be_343244cute1_E,(_ZN40_INTERNAL_9c9141f4_4_k_cu_3cbad5be_343244cuda3std3__45__cpo6cbeginE - _ZN40_INTERNAL_9c9141f4_4_k_cu_3cbad5be_343244cute1_E)
_ZN40_INTERNAL_9c9141f4_4_k_cu_3cbad5be_343244cute1_E:
	.zero		1
	.type		_ZN40_INTERNAL_9c9141f4_4_k_cu_3cbad5be_343244cuda3std3__45__cpo6cbeginE,@object
	.size		_ZN40_INTERNAL_9c9141f4_4_k_cu_3cbad5be_343244cuda3std3__45__cpo6cbeginE,(_ZN40_INTERNAL_9c9141f4_4_k_cu_3cbad5be_343244cuda3std3__48in_placeE - _ZN40_INTERNAL_9c9141f4_4_k_cu_3cbad5be_343244cuda3std3__45__cpo6cbeginE)
_ZN40_INTERNAL_9c9141f4_4_k_cu_3cbad5be_343244cuda3std3__45__cpo6cbeginE:
	.zero		1
	.type		_ZN40_INTERNAL_9c9141f4_4_k_cu_3cbad5be_343244cuda3std3__48in_placeE,@object
	.size		_ZN40_INTERNAL_9c9141f4_4_k_cu_3cbad5be_343244cuda3std3__48in_placeE,(_ZN40_INTERNAL_9c9141f4_4_k_cu_3cbad5be_343244cuda3std6ranges3__45__cpo9iter_moveE - _ZN40_INTERNAL_9c9141f4_4_k_cu_3cbad5be_343244cuda3std3__48in_placeE)
_ZN40_INTERNAL_9c9141f4_4_k_cu_3cbad5be_343244cuda3std3__48in_placeE:
	.zero		1
	.type		_ZN40_INTERNAL_9c9141f4_4_k_cu_3cbad5be_343244cuda3std6ranges3__45__cpo9iter_moveE,@object
	.size		_ZN40_INTERNAL_9c9141f4_4_k_cu_3cbad5be_343244cuda3std6ranges3__45__cpo9iter_moveE,(_ZN40_INTERNAL_9c9141f4_4_k_cu_3cbad5be_343244cuda3std3__45__cpo5beginE - _ZN40_INTERNAL_9c9141f4_4_k_cu_3cbad5be_343244cuda3std6ranges3__45__cpo9iter_moveE)
_ZN40_INTERNAL_9c9141f4_4_k_cu_3cbad5be_343244cuda3std6ranges3__45__cpo9iter_moveE:
	.zero		1
	.type		_ZN40_INTERNAL_9c9141f4_4_k_cu_3cbad5be_343244cuda3std3__45__cpo5beginE,@object
	.size		_ZN40_INTERNAL_9c9141f4_4_k_cu_3cbad5be_343244cuda3std3__45__cpo5beginE,(_ZN40_INTERNAL_9c9141f4_4_k_cu_3cbad5be_343244cuda3std3__442_GLOBAL__N__9c9141f4_4_k_cu_3cbad5be_343246ignoreE - _ZN40_INTERNAL_9c9141f4_4_k_cu_3cbad5be_343244cuda3std3__45__cpo5beginE)
_ZN40_INTERNAL_9c9141f4_4_k_cu_3cbad5be_343244cuda3std3__45__cpo5beginE:
	.zero		1
	.type		_ZN40_INTERNAL_9c9141f4_4_k_cu_3cbad5be_343244cuda3std3__442_GLOBAL__N__9c9141f4_4_k_cu_3cbad5be_343246ignoreE,@object
	.size		_ZN40_INTERNAL_9c9141f4_4_k_cu_3cbad5be_343244cuda3std3__442_GLOBAL__N__9c9141f4_4_k_cu_3cbad5be_343246ignoreE,(_ZN40_INTERNAL_9c9141f4_4_k_cu_3cbad5be_343244cute7productE - _ZN40_INTERNAL_9c9141f4_4_k_cu_3cbad5be_343244cuda3std3__442_GLOBAL__N__9c9141f4_4_k_cu_3cbad5be_343246ignoreE)
_ZN40_INTERNAL_9c9141f4_4_k_cu_3cbad5be_343244cuda3std3__442_GLOBAL__N__9c9141f4_4_k_cu_3cbad5be_343246ignoreE:
	.zero		1
	.type		_ZN40_INTERNAL_9c9141f4_4_k_cu_3cbad5be_343244cute7productE,@object
	.size		_ZN40_INTERNAL_9c9141f4_4_k_cu_3cbad5be_343244cute7productE,(_ZN40_INTERNAL_9c9141f4_4_k_cu_3cbad5be_343244cuda3std3__45__cpo3endE - _ZN40_INTERNAL_9c9141f4_4_k_cu_3cbad5be_343244cute7productE)
_ZN40_INTERNAL_9c9141f4_4_k_cu_3cbad5be_343244cute7productE:
	.zero		1
	.type		_ZN40_INTERNAL_9c9141f4_4_k_cu_3cbad5be_343244cuda3std3__45__cpo3endE,@object
	.size		_ZN40_INTERNAL_9c9141f4_4_k_cu_3cbad5be_343244cuda3std3__45__cpo3endE,(_ZN40_INTERNAL_9c9141f4_4_k_cu_3cbad5be_343244cuda3std3__419piecewise_constructE - _ZN40_INTERNAL_9c9141f4_4_k_cu_3cbad5be_343244cuda3std3__45__cpo3endE)
_ZN40_INTERNAL_9c9141f4_4_k_cu_3cbad5be_343244cuda3std3__45__cpo3endE:
	.zero		1
	.type		_ZN40_INTERNAL_9c9141f4_4_k_cu_3cbad5be_343244cuda3std3__419piecewise_constructE,@object
	.size		_ZN40_INTERNAL_9c9141f4_4_k_cu_3cbad5be_343244cuda3std3__419piecewise_constructE,(_ZN40_INTERNAL_9c9141f4_4_k_cu_3cbad5be_343244cuda3std3__45__cpo4cendE - _ZN40_INTERNAL_9c9141f4_4_k_cu_3cbad5be_343244cuda3std3__419piecewise_constructE)
_ZN40_INTERNAL_9c9141f4_4_k_cu_3cbad5be_343244cuda3std3__419piecewise_constructE:
	.zero		1
	.type		_ZN40_INTERNAL_9c9141f4_4_k_cu_3cbad5be_343244cuda3std3__45__cpo4cendE,@object
	.size		_ZN40_INTERNAL_9c9141f4_4_k_cu_3cbad5be_343244cuda3std3__45__cpo4cendE,(_ZN40_INTERNAL_9c9141f4_4_k_cu_3cbad5be_343244cuda3std6ranges3__45__cpo4swapE - _ZN40_INTERNAL_9c9141f4_4_k_cu_3cbad5be_343244cuda3std3__45__cpo4cendE)
_ZN40_INTERNAL_9c9141f4_4_k_cu_3cbad5be_343244cuda3std3__45__cpo4cendE:
	.zero		1
	.type		_ZN40_INTERNAL_9c9141f4_4_k_cu_3cbad5be_343244cuda3std6ranges3__45__cpo4swapE,@object
	.size		_ZN40_INTERNAL_9c9141f4_4_k_cu_3cbad5be_343244cuda3std6ranges3__45__cpo4swapE,(.L_10 - _ZN40_INTERNAL_9c9141f4_4_k_cu_3cbad5be_343244cuda3std6ranges3__45__cpo4swapE)
_ZN40_INTERNAL_9c9141f4_4_k_cu_3cbad5be_343244cuda3std6ranges3__45__cpo4swapE:
	.zero		1
.L_10:


//--------------------- .nv.constant0._ZN7cutlass13device_kernelINS_4gemm6kernel13GemmUniversalIN4cute5tupleIJiiiiEEENS1_10collective13CollectiveMmaINS1_35MainloopSm100TmaUmmaWarpSpecializedILi4ELi2ELi4ENS5_IJNS4_1CILi1EEENSA_ILi2EEESB_EEEEENS5_IJNSA_ILi128EEESF_NSA_ILi64EEEEEENS_6half_tENS5_IJSB_llEEESI_SJ_NS4_8TiledMMAINS4_8MMA_AtomIJNS4_20SM100_MMA_F16BF16_SSISI_SI_fLi128ELi128ELNS4_4UMMA5MajorE1ELSO_1ELNSN_7ScaleInE0ELSP_0EEEEEENS4_6LayoutINS5_IJSB_SB_SB_EEENS5_IJNSA_ILi0EEESU_SU_EEEEENS5_IJNS4_10UnderscoreESX_SX_EEEEENS4_23SM90_TMA_LOAD_MULTICASTENS4_14ComposedLayoutINS4_7SwizzleILi3ELi4ELi3EEENS4_18smem_ptr_flag_bitsILi16EEENSS_INS5_IJSG_NSA_ILi8EEEEEENS5_IJSB_SG_EEEEEEEvNS4_8identityENS4_13SM90_TMA_LOADES1A_vS1B_EENS_8epilogue10collective18CollectiveEpilogueINS1E_23Sm100TmaWarpSpecializedILi4ELi2ELi32ELb1ELb0EEEJSH_NS5_IJNSS_ISF_SB_EENSS_INSA_ILi32EEESB_EEEEESI_NS5_IJlSB_lEEESI_S1N_NS1E_6fusion15FusionCallbacksIS1I_NS1O_17LinearCombinationISI_fSI_fLNS_15FloatRoundStyleE2EEESH_S1M_JEEENS4_5SM1004TMEM4LOAD26SM100_TMEM_LOAD_32dp32b32xES1C_NS11_INS12_ILi2ELi4ELi3EEES15_NSS_INS5_IJS16_S1K_EEENS5_IJS1K_SB_EEEEEEENS4_39AutoVectorizingCopyWithAssumedAlignmentILi128EEENS4_14SM90_TMA_STOREES22_S24_S24_EEEvvEEEEvNT_6ParamsE --------------------------
	.section	.nv.constant0._ZN7cutlass13device_kernelINS_4gemm6kernel13GemmUniversalIN4cute5tupleIJiiiiEEENS1_10collective13CollectiveMmaINS1_35MainloopSm100TmaUmmaWarpSpecializedILi4ELi2ELi4ENS5_IJNS4_1CILi1EEENSA_ILi2EEESB_EEEEENS5_IJNSA_ILi128EEESF_NSA_ILi64EEEEEENS_6half_tENS5_IJSB_llEEESI_SJ_NS4_8TiledMMAINS4_8MMA_AtomIJNS4_20SM100_MMA_F16BF16_SSISI_SI_fLi128ELi128ELNS4_4UMMA5MajorE1ELSO_1ELNSN_7ScaleInE0ELSP_0EEEEEENS4_6LayoutINS5_IJSB_SB_SB_EEENS5_IJNSA_ILi0EEESU_SU_EEEEENS5_IJNS4_10UnderscoreESX_SX_EEEEENS4_23SM90_TMA_LOAD_MULTICASTENS4_14ComposedLayoutINS4_7SwizzleILi3ELi4ELi3EEENS4_18smem_ptr_flag_bitsILi16EEENSS_INS5_IJSG_NSA_ILi8EEEEEENS5_IJSB_SG_EEEEEEEvNS4_8identityENS4_13SM90_TMA_LOADES1A_vS1B_EENS_8epilogue10collective18CollectiveEpilogueINS1E_23Sm100TmaWarpSpecializedILi4ELi2ELi32ELb1ELb0EEEJSH_NS5_IJNSS_ISF_SB_EENSS_INSA_ILi32EEESB_EEEEESI_NS5_IJlSB_lEEESI_S1N_NS1E_6fusion15FusionCallbacksIS1I_NS1O_17LinearCombinationISI_fSI_fLNS_15FloatRoundStyleE2EEESH_S1M_JEEENS4_5SM1004TMEM4LOAD26SM100_TMEM_LOAD_32dp32b32xES1C_NS11_INS12_ILi2ELi4ELi3EEES15_NSS_INS5_IJS16_S1K_EEENS5_IJS1K_SB_EEEEEEENS4_39AutoVectorizingCopyWithAssumedAlignmentILi128EEENS4_14SM90_TMA_STOREES22_S24_S24_EEEvvEEEEvNT_6ParamsE,"a",@progbits
	.sectionflags	@""
	.align	4
.nv.constant0._ZN7cutlass13device_kernelINS_4gemm6kernel13GemmUniversalIN4cute5tupleIJiiiiEEENS1_10collective13CollectiveMmaINS1_35MainloopSm100TmaUmmaWarpSpecializedILi4ELi2ELi4ENS5_IJNS4_1CILi1EEENSA_ILi2EEESB_EEEEENS5_IJNSA_ILi128EEESF_NSA_ILi64EEEEEENS_6half_tENS5_IJSB_llEEESI_SJ_NS4_8TiledMMAINS4_8MMA_AtomIJNS4_20SM100_MMA_F16BF16_SSISI_SI_fLi128ELi128ELNS4_4UMMA5MajorE1ELSO_1ELNSN_7ScaleInE0ELSP_0EEEEEENS4_6LayoutINS5_IJSB_SB_SB_EEENS5_IJNSA_ILi0EEESU_SU_EEEEENS5_IJNS4_10UnderscoreESX_SX_EEEEENS4_23SM90_TMA_LOAD_MULTICASTENS4_14ComposedLayoutINS4_7SwizzleILi3ELi4ELi3EEENS4_18smem_ptr_flag_bitsILi16EEENSS_INS5_IJSG_NSA_ILi8EEEEEENS5_IJSB_SG_EEEEEEEvNS4_8identityENS4_13SM90_TMA_LOADES1A_vS1B_EENS_8epilogue10collective18CollectiveEpilogueINS1E_23Sm100TmaWarpSpecializedILi4ELi2ELi32ELb1ELb0EEEJSH_NS5_IJNSS_ISF_SB_EENSS_INSA_ILi32EEESB_EEEEESI_NS5_IJlSB_lEEESI_S1N_NS1E_6fusion15FusionCallbacksIS1I_NS1O_17LinearCombinationISI_fSI_fLNS_15FloatRoundStyleE2EEESH_S1M_JEEENS4_5SM1004TMEM4LOAD26SM100_TMEM_LOAD_32dp32b32xES1C_NS11_INS12_ILi2ELi4ELi3EEES15_NSS_INS5_IJS16_S1K_EEENS5_IJS1K_SB_EEEEEEENS4_39AutoVectorizingCopyWithAssumedAlignmentILi128EEENS4_14SM90_TMA_STOREES22_S24_S24_EEEvvEEEEvNT_6ParamsE:
	.zero		2944


//--------------------- SYMBOLS --------------------------

	.type		.nv.reservedSmem.offset0,@object
	.size		.nv.reservedSmem.offset0,0x4
	.type		.nv.reservedSmem.cap,@object
	.size		.nv.reservedSmem.cap,0x4
	.type		__assertfail,@function
